	.target	sm_100

	.elftype	@"ET_EXEC"


//--------------------- .note.nv.tkinfo           --------------------------
	.section	.note.nv.tkinfo,"",@"SHT_NOTE"
	.sectionflags	@"SHF_NOTE_NV_TKINFO"
	.tkinfo
        /*0018*/ 	.word	0x00000081
        /*0030*/ 	.string	""
        /*0030*/ 	.string	"ptxas"
        /*0030*/ 	.string	"Cuda compilation tools, release 12.9, V12.9.86"
        /*0030*/ 	.string	"Build cuda_12.9.r12.9/compiler.36037853_0"
        /*0030*/ 	.string	"-regUsageLevel 10 -arch sm_100f -m 64 "



//--------------------- .note.nv.cuver            --------------------------
	.section	.note.nv.cuver,"",@"SHT_NOTE"
	.sectionflags	@"SHF_NOTE_NV_CUVER"
        /*0018*/ 	.short	0x0001
        /*001a*/ 	.short	0x0064
        /*001c*/ 	.short	0x0001
        /*001e*/ 	.short	0x0000
        /*0020*/ 	.short	0x0001
        /*0022*/ 	.short	0x0000


//--------------------- .nv.info                  --------------------------
	.section	.nv.info,"",@"SHT_CUDA_INFO"
	.align	4


	//----- nvinfo : EIATTR_REGCOUNT
	.align		4
        /*0000*/ 	.byte	0x04, 0x2f
        /*0002*/ 	.short	(.L_15 - .L_14)
	.align		4
.L_14:
        /*0004*/ 	.word	index@(_ZN9deep_gemm24sm100_fp8_gemm_1d1d_implILN4cute4UMMA5MajorE0ELS3_0ELj0ELj4096ELj7168ELj128ELj224ELj128ELj64ELj128ELj128ELj64ELj4ELj128ELj128ELj1ELb0ELj136ELNS_8GemmTypeE1ELb0EN7cutlass10bfloat16_tENS_16EpilogueIdentityEEEvPijjj14CUtensorMap_stS9_S9_S9_S9_)
        /*0008*/ 	.word	0x00000038


	//----- nvinfo : EIATTR_FRAME_SIZE
	.align		4
.L_15:
        /*000c*/ 	.byte	0x04, 0x11
        /*000e*/ 	.short	(.L_17 - .L_16)
	.align		4
.L_16:
        /*0010*/ 	.word	index@($__internal_3_$__cuda_sm20_div_u16)
        /*0014*/ 	.word	0x00000000


	//----- nvinfo : EIATTR_FRAME_SIZE
	.align		4
.L_17:
        /*0018*/ 	.byte	0x04, 0x11
        /*001a*/ 	.short	(.L_19 - .L_18)
	.align		4
.L_18:
        /*001c*/ 	.word	index@($__internal_2_$__cuda_sm10x_tcgen05_guardrail_trap_unallocated_columns_being_dealloced)
        /*0020*/ 	.word	0x00000000


	//----- nvinfo : EIATTR_FRAME_SIZE
	.align		4
.L_19:
        /*0024*/ 	.byte	0x04, 0x11
        /*0026*/ 	.short	(.L_21 - .L_20)
	.align		4
.L_20:
        /*0028*/ 	.word	index@($__internal_1_$__cuda_sm10x_tcgen05_guardrail_trap_phase_invalid_during_alloc)
        /*002c*/ 	.word	0x00000000


	//----- nvinfo : EIATTR_FRAME_SIZE
	.align		4
.L_21:
        /*0030*/ 	.byte	0x04, 0x11
        /*0032*/ 	.short	(.L_23 - .L_22)
	.align		4
.L_22:
        /*0034*/ 	.word	index@($__internal_0_$__cuda_sm10x_tcgen05_guardrail_trap_col_being_dealloced_not_returned_by_alloc)
        /*0038*/ 	.word	0x00000000


	//----- nvinfo : EIATTR_FRAME_SIZE
	.align		4
.L_23:
        /*003c*/ 	.byte	0x04, 0x11
        /*003e*/ 	.short	(.L_25 - .L_24)
	.align		4
.L_24:
        /*0040*/ 	.word	index@(_ZN9deep_gemm24sm100_fp8_gemm_1d1d_implILN4cute4UMMA5MajorE0ELS3_0ELj0ELj4096ELj7168ELj128ELj224ELj128ELj64ELj128ELj128ELj64ELj4ELj128ELj128ELj1ELb0ELj136ELNS_8GemmTypeE1ELb0EN7cutlass10bfloat16_tENS_16EpilogueIdentityEEEvPijjj14CUtensorMap_stS9_S9_S9_S9_)
        /*0044*/ 	.word	0x00000000


	//----- nvinfo : EIATTR_MIN_STACK_SIZE
	.align		4
.L_25:
        /*0048*/ 	.byte	0x04, 0x12
        /*004a*/ 	.short	(.L_27 - .L_26)
	.align		4
.L_26:
        /*004c*/ 	.word	index@(_ZN9deep_gemm24sm100_fp8_gemm_1d1d_implILN4cute4UMMA5MajorE0ELS3_0ELj0ELj4096ELj7168ELj128ELj224ELj128ELj64ELj128ELj128ELj64ELj4ELj128ELj128ELj1ELb0ELj136ELNS_8GemmTypeE1ELb0EN7cutlass10bfloat16_tENS_16EpilogueIdentityEEEvPijjj14CUtensorMap_stS9_S9_S9_S9_)
        /*0050*/ 	.word	0x00000000
.L_27:


//--------------------- .nv.info._ZN9deep_gemm24sm100_fp8_gemm_1d1d_implILN4cute4UMMA5MajorE0ELS3_0ELj0ELj4096ELj7168ELj128ELj224ELj128ELj64ELj128ELj128ELj64ELj4ELj128ELj128ELj1ELb0ELj136ELNS_8GemmTypeE1ELb0EN7cutlass10bfloat16_tENS_16EpilogueIdentityEEEvPijjj14CUtensorMap_stS9_S9_S9_S9_ --------------------------
	.section	.nv.info._ZN9deep_gemm24sm100_fp8_gemm_1d1d_implILN4cute4UMMA5MajorE0ELS3_0ELj0ELj4096ELj7168ELj128ELj224ELj128ELj64ELj128ELj128ELj64ELj4ELj128ELj128ELj1ELb0ELj136ELNS_8GemmTypeE1ELb0EN7cutlass10bfloat16_tENS_16EpilogueIdentityEEEvPijjj14CUtensorMap_stS9_S9_S9_S9_,"",@"SHT_CUDA_INFO"
	.sectionflags	@""
	.align	4


	//----- nvinfo : EIATTR_CUDA_API_VERSION
	.align		4
        /*0000*/ 	.byte	0x04, 0x37
        /*0002*/ 	.short	(.L_29 - .L_28)
.L_28:
        /*0004*/ 	.word	0x00000081


	//----- nvinfo : EIATTR_KPARAM_INFO
	.align		4
.L_29:
        /*0008*/ 	.byte	0x04, 0x17
        /*000a*/ 	.short	(.L_31 - .L_30)
.L_30:
        /*000c*/ 	.word	0x00000000
        /*0010*/ 	.short	0x0008
        /*0012*/ 	.short	0x0240
        /*0014*/ 	.byte	0x00, 0xf0, 0x01, 0x02


	//----- nvinfo : EIATTR_KPARAM_INFO
	.align		4
.L_31:
        /*0018*/ 	.byte	0x04, 0x17
        /*001a*/ 	.short	(.L_33 - .L_32)
.L_32:
        /*001c*/ 	.word	0x00000000
        /*0020*/ 	.short	0x0007
        /*0022*/ 	.short	0x01c0
        /*0024*/ 	.byte	0x00, 0xf0, 0x01, 0x02


	//----- nvinfo : EIATTR_KPARAM_INFO
	.align		4
.L_33:
        /*0028*/ 	.byte	0x04, 0x17
        /*002a*/ 	.short	(.L_35 - .L_34)
.L_34:
        /*002c*/ 	.word	0x00000000
        /*0030*/ 	.short	0x0006
        /*0032*/ 	.short	0x0140
        /*0034*/ 	.byte	0x00, 0xf0, 0x01, 0x02


	//----- nvinfo : EIATTR_KPARAM_INFO
	.align		4
.L_35:
        /*0038*/ 	.byte	0x04, 0x17
        /*003a*/ 	.short	(.L_37 - .L_36)
.L_36:
        /*003c*/ 	.word	0x00000000
        /*0040*/ 	.short	0x0005
        /*0042*/ 	.short	0x00c0
        /*0044*/ 	.byte	0x00, 0xf0, 0x01, 0x02


	//----- nvinfo : EIATTR_KPARAM_INFO
	.align		4
.L_37:
        /*0048*/ 	.byte	0x04, 0x17
        /*004a*/ 	.short	(.L_39 - .L_38)
.L_38:
        /*004c*/ 	.word	0x00000000
        /*0050*/ 	.short	0x0004
        /*0052*/ 	.short	0x0040
        /*0054*/ 	.byte	0x00, 0xf0, 0x01, 0x02


	//----- nvinfo : EIATTR_KPARAM_INFO
	.align		4
.L_39:
        /*0058*/ 	.byte	0x04, 0x17
        /*005a*/ 	.short	(.L_41 - .L_40)
.L_40:
        /*005c*/ 	.word	0x00000000
        /*0060*/ 	.short	0x0003
        /*0062*/ 	.short	0x0010
        /*0064*/ 	.byte	0x00, 0xf0, 0x11, 0x00


	//----- nvinfo : EIATTR_KPARAM_INFO
	.align		4
.L_41:
        /*0068*/ 	.byte	0x04, 0x17
        /*006a*/ 	.short	(.L_43 - .L_42)
.L_42:
        /*006c*/ 	.word	0x00000000
        /*0070*/ 	.short	0x0002
        /*0072*/ 	.short	0x000c
        /*0074*/ 	.byte	0x00, 0xf0, 0x11, 0x00


	//----- nvinfo : EIATTR_KPARAM_INFO
	.align		4
.L_43:
        /*0078*/ 	.byte	0x04, 0x17
        /*007a*/ 	.short	(.L_45 - .L_44)
.L_44:
        /*007c*/ 	.word	0x00000000
        /*0080*/ 	.short	0x0001
        /*0082*/ 	.short	0x0008
        /*0084*/ 	.byte	0x00, 0xf0, 0x11, 0x00


	//----- nvinfo : EIATTR_KPARAM_INFO
	.align		4
.L_45:
        /*0088*/ 	.byte	0x04, 0x17
        /*008a*/ 	.short	(.L_47 - .L_46)
.L_46:
        /*008c*/ 	.word	0x00000000
        /*0090*/ 	.short	0x0000
        /*0092*/ 	.short	0x0000
        /*0094*/ 	.byte	0x00, 0xf5, 0x21, 0x00


	//----- nvinfo : EIATTR_AT_ENTRY_FRAGMENTS
	.align		4
.L_47:
        /*0098*/ 	.byte	0x04, 0x4f
        /*009a*/ 	.short	(.L_49 - .L_48)


	//   ....[0]....
.L_48:
        /*009c*/ 	.word	0x00000004


	//----- nvinfo : EIATTR_RESERVED_SMEM_USED
	.align		4
.L_49:
        /*00a0*/ 	.byte	0x01, 0x41
	.zero		2


	//----- nvinfo : EIATTR_SPARSE_MMA_MASK
	.align		4
        /*00a4*/ 	.byte	0x03, 0x50
        /*00a6*/ 	.short	0x0000


	//----- nvinfo : EIATTR_TCGEN05_1CTA_USED
	.align		4
        /*00a8*/ 	.byte	0x01, 0x51
	.zero		2


	//----- nvinfo : EIATTR_MAXREG_COUNT
	.align		4
        /*00ac*/ 	.byte	0x03, 0x1b
        /*00ae*/ 	.short	0x00ff


	//----- nvinfo : EIATTR_NUM_BARRIERS
	.align		4
        /*00b0*/ 	.byte	0x02, 0x4c
        /*00b2*/ 	.byte	0x09
	.zero		1


	//----- nvinfo : EIATTR_INT_WARP_WIDE_INSTR_OFFSETS
	.align		4
        /*00b4*/ 	.byte	0x04, 0x31
        /*00b6*/ 	.short	(.L_51 - .L_50)


	//   ....[0]....
.L_50:
        /*00b8*/ 	.word	0x00004010


	//   ....[1]....
        /*00bc*/ 	.word	0x00004030


	//----- nvinfo : EIATTR_COOP_GROUP_MASK_REGIDS
	.align		4
.L_51:
        /*00c0*/ 	.byte	0x04, 0x29
        /*00c2*/ 	.short	(.L_53 - .L_52)


	//   ....[0]....
.L_52:
        /*00c4*/ 	.word	0xffffffff


	//   ....[1]....
        /*00c8*/ 	.word	0xffffffff


	//   ....[2]....
        /*00cc*/ 	.word	0xffffffff


	//   ....[3]....
        /*00d0*/ 	.word	0xffffffff


	//   ....[4]....
        /*00d4*/ 	.word	0xffffffff


	//   ....[5]....
        /*00d8*/ 	.word	0xffffffff


	//   ....[6]....
        /*00dc*/ 	.word	0xffffffff


	//   ....[7]....
        /*00e0*/ 	.word	0xffffffff


	//   ....[8]....
        /*00e4*/ 	.word	0xffffffff


	//   ....[9]....
        /*00e8*/ 	.word	0xffffffff


	//   ....[10]....
        /*00ec*/ 	.word	0xffffffff


	//   ....[11]....
        /*00f0*/ 	.word	0xffffffff


	//   ....[12]....
        /*00f4*/ 	.word	0xffffffff


	//   ....[13]....
        /*00f8*/ 	.word	0xffffffff


	//----- nvinfo : EIATTR_COOP_GROUP_INSTR_OFFSETS
	.align		4
.L_53:
        /*00fc*/ 	.byte	0x04, 0x28
        /*00fe*/ 	.short	(.L_55 - .L_54)


	//   ....[0]....
.L_54:
        /*0100*/ 	.word	0x00000030


	//   ....[1]....
        /*0104*/ 	.word	0x00000470


	//   ....[2]....
        /*0108*/ 	.word	0x00000730


	//   ....[3]....
        /*010c*/ 	.word	0x00000b70


	//   ....[4]....
        /*0110*/ 	.word	0x00000c20


	//   ....[5]....
        /*0114*/ 	.word	0x00000cd0


	//   ....[6]....
        /*0118*/ 	.word	0x000012c0


	//   ....[7]....
        /*011c*/ 	.word	0x000012e0


	//   ....[8]....
        /*0120*/ 	.word	0x00001300


	//   ....[9]....
        /*0124*/ 	.word	0x00001550


	//   ....[10]....
        /*0128*/ 	.word	0x00001580


	//   ....[11]....
        /*012c*/ 	.word	0x000015c0


	//   ....[12]....
        /*0130*/ 	.word	0x00003f30


	//   ....[13]....
        /*0134*/ 	.word	0x000040f0


	//----- nvinfo : EIATTR_VRC_CTA_INIT_COUNT
	.align		4
.L_55:
        /*0138*/ 	.byte	0x02, 0x4a
        /*013a*/ 	.byte	0x80
	.zero		1


	//----- nvinfo : EIATTR_MBARRIER_INSTR_OFFSETS
	.align		4
        /*013c*/ 	.byte	0x04, 0x39
        /*013e*/ 	.short	(.L_57 - .L_56)


	//   ....[0]....
.L_56:
        /*0140*/ 	.word	0x00000330
        /*0144*/ 	.word	0x000000ff
        /*0148*/ 	.word	0x00031800
        /*014c*/ 	.short	0x0100
        /*014e*/ 	.byte	0x05
	.zero		1


	//   ....[1]....
        /*0150*/ 	.word	0x00000340
        /*0154*/ 	.word	0x000000ff
        /*0158*/ 	.word	0x00031820
        /*015c*/ 	.short	0x0100
        /*015e*/ 	.byte	0x05
	.zero		1


	//   ....[2]....
        /*0160*/ 	.word	0x00000350
        /*0164*/ 	.word	0x000000ff
        /*0168*/ 	.word	0x00031840
        /*016c*/ 	.short	0x0100
        /*016e*/ 	.byte	0x05
	.zero		1


	//   ....[3]....
        /*0170*/ 	.word	0x00000360
        /*0174*/ 	.word	0x000000ff
        /*0178*/ 	.word	0x00031808
        /*017c*/ 	.short	0x0100
        /*017e*/ 	.byte	0x05
	.zero		1


	//   ....[4]....
        /*0180*/ 	.word	0x00000370
        /*0184*/ 	.word	0x000000ff
        /*0188*/ 	.word	0x00031828
        /*018c*/ 	.short	0x0100
        /*018e*/ 	.byte	0x05
	.zero		1


	//   ....[5]....
        /*0190*/ 	.word	0x00000380
        /*0194*/ 	.word	0x000000ff
        /*0198*/ 	.word	0x00031848
        /*019c*/ 	.short	0x0100
        /*019e*/ 	.byte	0x05
	.zero		1


	//   ....[6]....
        /*01a0*/ 	.word	0x00000390
        /*01a4*/ 	.word	0x000000ff
        /*01a8*/ 	.word	0x00031810
        /*01ac*/ 	.short	0x0100
        /*01ae*/ 	.byte	0x05
	.zero		1


	//   ....[7]....
        /*01b0*/ 	.word	0x000003a0
        /*01b4*/ 	.word	0x000000ff
        /*01b8*/ 	.word	0x00031830
        /*01bc*/ 	.short	0x0100
        /*01be*/ 	.byte	0x05
	.zero		1


	//   ....[8]....
        /*01c0*/ 	.word	0x000003b0
        /*01c4*/ 	.word	0x000000ff
        /*01c8*/ 	.word	0x00031850
        /*01cc*/ 	.short	0x0100
        /*01ce*/ 	.byte	0x05
	.zero		1


	//   ....[9]....
        /*01d0*/ 	.word	0x000003c0
        /*01d4*/ 	.word	0x000000ff
        /*01d8*/ 	.word	0x00031818
        /*01dc*/ 	.short	0x0100
        /*01de*/ 	.byte	0x05
	.zero		1


	//   ....[10]....
        /*01e0*/ 	.word	0x000003d0
        /*01e4*/ 	.word	0x000000ff
        /*01e8*/ 	.word	0x00031838
        /*01ec*/ 	.short	0x0100
        /*01ee*/ 	.byte	0x05
	.zero		1


	//   ....[11]....
        /*01f0*/ 	.word	0x000003e0
        /*01f4*/ 	.word	0x000000ff
        /*01f8*/ 	.word	0x00031858
        /*01fc*/ 	.short	0x0100
        /*01fe*/ 	.byte	0x05
	.zero		1


	//   ....[12]....
        /*0200*/ 	.word	0x000003f0
        /*0204*/ 	.word	0x000000ff
        /*0208*/ 	.word	0x00031860
        /*020c*/ 	.short	0x0100
        /*020e*/ 	.byte	0x05
	.zero		1


	//   ....[13]....
        /*0210*/ 	.word	0x00000400
        /*0214*/ 	.word	0x000000ff
        /*0218*/ 	.word	0x00031870
        /*021c*/ 	.short	0x0100
        /*021e*/ 	.byte	0x05
	.zero		1


	//   ....[14]....
        /*0220*/ 	.word	0x00000410
        /*0224*/ 	.word	0x000000ff
        /*0228*/ 	.word	0x00031868
        /*022c*/ 	.short	0x0100
        /*022e*/ 	.byte	0x05
	.zero		1


	//   ....[15]....
        /*0230*/ 	.word	0x00000420
        /*0234*/ 	.word	0x000000ff
        /*0238*/ 	.word	0x00031878
        /*023c*/ 	.short	0x0100
        /*023e*/ 	.byte	0x05
	.zero		1


	//   ....[16]....
        /*0240*/ 	.word	0x00000a20
        /*0244*/ 	.word	0x00000002
        /*0248*/ 	.word	0x00031800
        /*024c*/ 	.short	0x010a
        /*024e*/ 	.byte	0xff
	.zero		1


	//   ....[17]....
        /*0250*/ 	.word	0x00000db0
        /*0254*/ 	.word	0x00000002
        /*0258*/ 	.word	0x00000000
        /*025c*/ 	.short	0x0101
        /*025e*/ 	.byte	0xff
	.zero		1


	//   ....[18]....
        /*0260*/ 	.word	0x000010d0
        /*0264*/ 	.word	0x00000000
        /*0268*/ 	.word	0x00031870
        /*026c*/ 	.short	0x010a
        /*026e*/ 	.byte	0x08
	.zero		1


	//   ....[19]....
        /*0270*/ 	.word	0x00001150
        /*0274*/ 	.word	0x000000ff
        /*0278*/ 	.word	0x00031840
        /*027c*/ 	.short	0x010a
        /*027e*/ 	.byte	0x0a
	.zero		1


	//   ....[20]....
        /*0280*/ 	.word	0x00001520
        /*0284*/ 	.word	0x000000ff
        /*0288*/ 	.word	0x00031840
        /*028c*/ 	.short	0x010a
        /*028e*/ 	.byte	0x0d
	.zero		1


	//   ....[21]....
        /*0290*/ 	.word	0x00001b20
        /*0294*/ 	.word	0x00000008
        /*0298*/ 	.word	0x00031820
        /*029c*/ 	.short	0x010a
        /*029e*/ 	.byte	0xff
	.zero		1


	//   ....[22]....
        /*02a0*/ 	.word	0x00001e60
        /*02a4*/ 	.word	0x00000008
        /*02a8*/ 	.word	0x00031828
        /*02ac*/ 	.short	0x010a
        /*02ae*/ 	.byte	0xff
	.zero		1


	//   ....[23]....
        /*02b0*/ 	.word	0x00001fc0
        /*02b4*/ 	.word	0x00000008
        /*02b8*/ 	.word	0x00031830
        /*02bc*/ 	.short	0x010a
        /*02be*/ 	.byte	0xff
	.zero		1


	//   ....[24]....
        /*02c0*/ 	.word	0x00002110
        /*02c4*/ 	.word	0x00000008
        /*02c8*/ 	.word	0x00031838
        /*02cc*/ 	.short	0x010a
        /*02ce*/ 	.byte	0xff
	.zero		1


	//   ....[25]....
        /*02d0*/ 	.word	0x000025f0
        /*02d4*/ 	.word	0x00000002
        /*02d8*/ 	.word	0x00031860
        /*02dc*/ 	.short	0x010a
        /*02de*/ 	.byte	0xff
	.zero		1


	//   ....[26]....
        /*02e0*/ 	.word	0x00003db0
        /*02e4*/ 	.word	0x00000002
        /*02e8*/ 	.word	0x00000000
        /*02ec*/ 	.short	0x0101
        /*02ee*/ 	.byte	0xff
	.zero		1


	//   ....[27]....
        /*02f0*/ 	.word	0x00004120
        /*02f4*/ 	.word	0x00000002
        /*02f8*/ 	.word	0x00031800
        /*02fc*/ 	.short	0x010a
        /*02fe*/ 	.byte	0xff
	.zero		1


	//   ....[28]....
        /*0300*/ 	.word	0x000041a0
        /*0304*/ 	.word	0x00000000
        /*0308*/ 	.word	0x00031870
        /*030c*/ 	.short	0x010a
        /*030e*/ 	.byte	0xff
	.zero		1


	//   ....[29]....
        /*0310*/ 	.word	0x00004210
        /*0314*/ 	.word	0x00000002
        /*0318*/ 	.word	0x00031840
        /*031c*/ 	.short	0x010a
        /*031e*/ 	.byte	0xff
	.zero		1


	//   ....[30]....
        /*0320*/ 	.word	0x00004280
        /*0324*/ 	.word	0x00000002
        /*0328*/ 	.word	0x00031840
        /*032c*/ 	.short	0x010a
        /*032e*/ 	.byte	0xff
	.zero		1


	//   ....[31]....
        /*0330*/ 	.word	0x000042f0
        /*0334*/ 	.word	0x00000008
        /*0338*/ 	.word	0x00031820
        /*033c*/ 	.short	0x010a
        /*033e*/ 	.byte	0xff
	.zero		1


	//   ....[32]....
        /*0340*/ 	.word	0x00004360
        /*0344*/ 	.word	0x00000008
        /*0348*/ 	.word	0x00031828
        /*034c*/ 	.short	0x010a
        /*034e*/ 	.byte	0xff
	.zero		1


	//   ....[33]....
        /*0350*/ 	.word	0x000043d0
        /*0354*/ 	.word	0x00000008
        /*0358*/ 	.word	0x00031830
        /*035c*/ 	.short	0x010a
        /*035e*/ 	.byte	0xff
	.zero		1


	//   ....[34]....
        /*0360*/ 	.word	0x00004440
        /*0364*/ 	.word	0x00000008
        /*0368*/ 	.word	0x00031838
        /*036c*/ 	.short	0x010a
        /*036e*/ 	.byte	0xff
	.zero		1


	//   ....[35]....
        /*0370*/ 	.word	0x000044a0
        /*0374*/ 	.word	0x00000002
        /*0378*/ 	.word	0x00031860
        /*037c*/ 	.short	0x010a
        /*037e*/ 	.byte	0xff
	.zero		1


	//----- nvinfo : EIATTR_NUM_MBARRIERS
	.align		4
.L_57:
        /*0380*/ 	.byte	0x03, 0x38
        /*0382*/ 	.short	0x0010


	//----- nvinfo : EIATTR_EXIT_INSTR_OFFSETS
	.align		4
        /*0384*/ 	.byte	0x04, 0x1c
        /*0386*/ 	.short	(.L_59 - .L_58)


	//   ....[0]....
.L_58:
        /*0388*/ 	.word	0x00000830


	//   ....[1]....
        /*038c*/ 	.word	0x00000e10


	//   ....[2]....
        /*0390*/ 	.word	0x00000ef0


	//   ....[3]....
        /*0394*/ 	.word	0x00001840


	//   ....[4]....
        /*0398*/ 	.word	0x000018b0


	//   ....[5]....
        /*039c*/ 	.word	0x000022a0


	//   ....[6]....
        /*03a0*/ 	.word	0x00002300


	//   ....[7]....
        /*03a4*/ 	.word	0x00003f10


	//   ....[8]....
        /*03a8*/ 	.word	0x00004100


	//----- nvinfo : EIATTR_MAX_THREADS
	.align		4
.L_59:
        /*03ac*/ 	.byte	0x04, 0x05
        /*03ae*/ 	.short	(.L_61 - .L_60)
.L_60:
        /*03b0*/ 	.word	0x00000100
        /*03b4*/ 	.word	0x00000001
        /*03b8*/ 	.word	0x00000001


	//----- nvinfo : EIATTR_CRS_STACK_SIZE
	.align		4
.L_61:
        /*03bc*/ 	.byte	0x04, 0x1e
        /*03be*/ 	.short	(.L_63 - .L_62)
.L_62:
        /*03c0*/ 	.word	0x00000000


	//----- nvinfo : EIATTR_CBANK_PARAM_SIZE
	.align		4
.L_63:
        /*03c4*/ 	.byte	0x03, 0x19
        /*03c6*/ 	.short	0x02c0


	//----- nvinfo : EIATTR_PARAM_CBANK
	.align		4
        /*03c8*/ 	.byte	0x04, 0x0a
        /*03ca*/ 	.short	(.L_65 - .L_64)
	.align		4
.L_64:
        /*03cc*/ 	.word	index@(.nv.constant0._ZN9deep_gemm24sm100_fp8_gemm_1d1d_implILN4cute4UMMA5MajorE0ELS3_0ELj0ELj4096ELj7168ELj128ELj224ELj128ELj64ELj128ELj128ELj64ELj4ELj128ELj128ELj1ELb0ELj136ELNS_8GemmTypeE1ELb0EN7cutlass10bfloat16_tENS_16EpilogueIdentityEEEvPijjj14CUtensorMap_stS9_S9_S9_S9_)
        /*03d0*/ 	.short	0x0380
        /*03d2*/ 	.short	0x02c0


	//----- nvinfo : EIATTR_SW_WAR
	.align		4
.L_65:
        /*03d4*/ 	.byte	0x04, 0x36
        /*03d6*/ 	.short	(.L_67 - .L_66)
.L_66:
        /*03d8*/ 	.word	0x00000008
.L_67:


//--------------------- .nv.compat                --------------------------
	.section	.nv.compat,"",@"SHT_CUDA_COMPAT_INFO"
	.align	4
        /*0000*/ 	.byte	0x02, 0x02, 0x02, 0x00, 0x02, 0x05, 0x05, 0x00, 0x02, 0x03, 0x01, 0x00, 0x02, 0x06, 0x01, 0x00


//--------------------- .nv.callgraph             --------------------------
	.section	.nv.callgraph,"",@"SHT_CUDA_CALLGRAPH"
	.align	4
	.sectionentsize	8
	.align		4
        /*0000*/ 	.word	0x00000000
	.align		4
        /*0004*/ 	.word	0xffffffff
	.align		4
        /*0008*/ 	.word	0x00000000
	.align		4
        /*000c*/ 	.word	0xfffffffe
	.align		4
        /*0010*/ 	.word	0x00000000
	.align		4
        /*0014*/ 	.word	0xfffffffd
	.align		4
        /*0018*/ 	.word	0x00000000
	.align		4
        /*001c*/ 	.word	0xfffffffc


//--------------------- .nv.constant4             --------------------------
	.section	.nv.constant4,"a",@progbits
	.align	8
	.align		8
.nv.constant4:
        /*0000*/ 	.dword	_ZN47_INTERNAL_9492a327_9_kernel_cu_f10f41f5_28926964cuda3std3__45__cpo5beginE
	.align		8
        /*0008*/ 	.dword	_ZN47_INTERNAL_9492a327_9_kernel_cu_f10f41f5_28926964cuda3std3__45__cpo3endE
	.align		8
        /*0010*/ 	.dword	_ZN47_INTERNAL_9492a327_9_kernel_cu_f10f41f5_28926964cuda3std3__45__cpo6cbeginE
	.align		8
        /*0018*/ 	.dword	_ZN47_INTERNAL_9492a327_9_kernel_cu_f10f41f5_28926964cuda3std3__45__cpo4cendE
	.align		8
        /*0020*/ 	.dword	_ZN47_INTERNAL_9492a327_9_kernel_cu_f10f41f5_28926964cuda3std3__449_GLOBAL__N__9492a327_9_kernel_cu_f10f41f5_28926966ignoreE
	.align		8
        /*0028*/ 	.dword	_ZN47_INTERNAL_9492a327_9_kernel_cu_f10f41f5_28926964cuda3std3__419piecewise_constructE
	.align		8
        /*0030*/ 	.dword	_ZN47_INTERNAL_9492a327_9_kernel_cu_f10f41f5_28926964cuda3std3__48in_placeE
	.align		8
        /*0038*/ 	.dword	_ZN47_INTERNAL_9492a327_9_kernel_cu_f10f41f5_28926964cuda3std6ranges3__45__cpo4swapE
	.align		8
        /*0040*/ 	.dword	_ZN47_INTERNAL_9492a327_9_kernel_cu_f10f41f5_28926964cuda3std6ranges3__45__cpo9iter_moveE
	.align		8
        /*0048*/ 	.dword	_ZN47_INTERNAL_9492a327_9_kernel_cu_f10f41f5_28926964cute7productE
	.align		8
        /*0050*/ 	.dword	_ZN47_INTERNAL_9492a327_9_kernel_cu_f10f41f5_28926964cute1_E


//--------------------- .text._ZN9deep_gemm24sm100_fp8_gemm_1d1d_implILN4cute4UMMA5MajorE0ELS3_0ELj0ELj4096ELj7168ELj128ELj224ELj128ELj64ELj128ELj128ELj64ELj4ELj128ELj128ELj1ELb0ELj136ELNS_8GemmTypeE1ELb0EN7cutlass10bfloat16_tENS_16EpilogueIdentityEEEvPijjj14CUtensorMap_stS9_S9_S9_S9_ --------------------------
	.section	.text._ZN9deep_gemm24sm100_fp8_gemm_1d1d_implILN4cute4UMMA5MajorE0ELS3_0ELj0ELj4096ELj7168ELj128ELj224ELj128ELj64ELj128ELj128ELj64ELj4ELj128ELj128ELj1ELb0ELj136ELNS_8GemmTypeE1ELb0EN7cutlass10bfloat16_tENS_16EpilogueIdentityEEEvPijjj14CUtensorMap_stS9_S9_S9_S9_,"ax",@progbits
	.align	128
        .global         _ZN9deep_gemm24sm100_fp8_gemm_1d1d_implILN4cute4UMMA5MajorE0ELS3_0ELj0ELj4096ELj7168ELj128ELj224ELj128ELj64ELj128ELj128ELj64ELj4ELj128ELj128ELj1ELb0ELj136ELNS_8GemmTypeE1ELb0EN7cutlass10bfloat16_tENS_16EpilogueIdentityEEEvPijjj14CUtensorMap_stS9_S9_S9_S9_
        .type           _ZN9deep_gemm24sm100_fp8_gemm_1d1d_implILN4cute4UMMA5MajorE0ELS3_0ELj0ELj4096ELj7168ELj128ELj224ELj128ELj64ELj128ELj128ELj64ELj4ELj128ELj128ELj1ELb0ELj136ELNS_8GemmTypeE1ELb0EN7cutlass10bfloat16_tENS_16EpilogueIdentityEEEvPijjj14CUtensorMap_stS9_S9_S9_S9_,@function
        .size           _ZN9deep_gemm24sm100_fp8_gemm_1d1d_implILN4cute4UMMA5MajorE0ELS3_0ELj0ELj4096ELj7168ELj128ELj224ELj128ELj64ELj128ELj128ELj64ELj4ELj128ELj128ELj1ELb0ELj136ELNS_8GemmTypeE1ELb0EN7cutlass10bfloat16_tENS_16EpilogueIdentityEEEvPijjj14CUtensorMap_stS9_S9_S9_S9_,(.L_x_81 - _ZN9deep_gemm24sm100_fp8_gemm_1d1d_implILN4cute4UMMA5MajorE0ELS3_0ELj0ELj4096ELj7168ELj128ELj224ELj128ELj64ELj128ELj128ELj64ELj4ELj128ELj128ELj1ELb0ELj136ELNS_8GemmTypeE1ELb0EN7cutlass10bfloat16_tENS_16EpilogueIdentityEEEvPijjj14CUtensorMap_stS9_S9_S9_S9_)
        .other          _ZN9deep_gemm24sm100_fp8_gemm_1d1d_implILN4cute4UMMA5MajorE0ELS3_0ELj0ELj4096ELj7168ELj128ELj224ELj128ELj64ELj128ELj128ELj64ELj4ELj128ELj128ELj1ELb0ELj136ELNS_8GemmTypeE1ELb0EN7cutlass10bfloat16_tENS_16EpilogueIdentityEEEvPijjj14CUtensorMap_stS9_S9_S9_S9_,@"STO_CUDA_ENTRY STV_DEFAULT"
_ZN9deep_gemm24sm100_fp8_gemm_1d1d_implILN4cute4UMMA5MajorE0ELS3_0ELj0ELj4096ELj7168ELj128ELj224ELj128ELj64ELj128ELj128ELj64ELj4ELj128ELj128ELj1ELb0ELj136ELNS_8GemmTypeE1ELb0EN7cutlass10bfloat16_tENS_16EpilogueIdentityEEEvPijjj14CUtensorMap_stS9_S9_S9_S9_:
.text._ZN9deep_gemm24sm100_fp8_gemm_1d1d_implILN4cute4UMMA5MajorE0ELS3_0ELj0ELj4096ELj7168ELj128ELj224ELj128ELj64ELj128ELj128ELj64ELj4ELj128ELj128ELj1ELb0ELj136ELNS_8GemmTypeE1ELb0EN7cutlass10bfloat16_tENS_16EpilogueIdentityEEEvPijjj14CUtensorMap_stS9_S9_S9_S9_:
[----:B------:R-:W1:Y:S01]  /*0000*/  LDC R1, c[0x0][0x37c] ;  /* 0x0000df00ff017b82 */ /* 0x000e620000000800 */
[----:B------:R-:W2:Y:S02]  /*0010*/  S2R R0, SR_TID.X ;  /* 0x0000000000007919 */ /* 0x000ea40000002100 */
[----:B--2---:R-:W-:-:S05]  /*0020*/  SHF.R.U32.HI R0, RZ, 0x5, R0 ;  /* 0x00000005ff007819 */ /* 0x004fca0000011600 */
[----:B------:R-:W2:Y:S02]  /*0030*/  SHFL.IDX PT, R3, R0, RZ, 0x1f ;  /* 0x00001fff00037589 */ /* 0x000ea400000e0000 */
[----:B--2---:R-:W-:-:S13]  /*0040*/  ISETP.NE.AND P0, PT, R3, 0x2, PT ;  /* 0x000000020300780c */ /* 0x004fda0003f05270 */
[----:B-1----:R-:W-:Y:S05]  /*0050*/  @!P0 BRA `(.L_x_0) ;  /* 0x0000000400008947 */ /* 0x002fea0003800000 */
[----:B------:R-:W-:-:S13]  /*0060*/  ISETP.NE.AND P0, PT, R3, 0x1, PT ;  /* 0x000000010300780c */ /* 0x000fda0003f05270 */
[----:B------:R-:W-:Y:S05]  /*0070*/  @!P0 BRA `(.L_x_1) ;  /* 0x0000000000608947 */ /* 0x000fea0003800000 */
[----:B------:R-:W-:-:S13]  /*0080*/  ISETP.NE.AND P0, PT, R3, RZ, PT ;  /* 0x000000ff0300720c */ /* 0x000fda0003f05270 */
[----:B------:R-:W-:Y:S05]  /*0090*/  @P0 BRA `(.L_x_2) ;  /* 0x0000000400a80947 */ /* 0x000fea0003800000 */
[----:B------:R-:W-:Y:S01]  /*00a0*/  ELECT P0, URZ, PT ;  /* 0x0000000000ff782f */ /* 0x000fe20003800000 */
[----:B------:R-:W-:-:S12]  /*00b0*/  BSSY.RECONVERGENT B0, `(.L_x_3) ;  /* 0x0000013000007945 */ /* 0x000fd80003800200 */
[----:B------:R-:W-:Y:S05]  /*00c0*/  @!P0 BRA `(.L_x_4) ;  /* 0x0000000000448947 */ /* 0x000fea0003800000 */
[----:B------:R-:W1:Y:S02]  /*00d0*/  LDCU.64 UR4, c[0x0][0x348] ;  /* 0x00006900ff0477ac */ /* 0x000e640008000a00 */
[----:B-1----:R-:W-:Y:S02]  /*00e0*/  UIADD3 UR12, UP4, UPT, UR4, 0x40, URZ ;  /* 0x00000040040c7890 */ /* 0x002fe4000ff9e0ff */
[----:B------:R-:W-:Y:S02]  /*00f0*/  UIADD3 UR10, UP3, UPT, UR4, 0xc0, URZ ;  /* 0x000000c0040a7890 */ /* 0x000fe4000ff7e0ff */
[----:B------:R-:W-:Y:S02]  /*0100*/  UIADD3 UR8, UP2, UPT, UR4, 0x140, URZ ;  /* 0x0000014004087890 */ /* 0x000fe4000ff5e0ff */
[----:B------:R-:W-:Y:S02]  /*0110*/  UIADD3 UR6, UP1, UPT, UR4, 0x1c0, URZ ;  /* 0x000001c004067890 */ /* 0x000fe4000ff3e0ff */
[----:B------:R-:W-:-:S02]  /*0120*/  UIADD3 UR4, UP0, UPT, UR4, 0x240, URZ ;  /* 0x0000024004047890 */ /* 0x000fc4000ff1e0ff */
[----:B------:R-:W-:Y:S02]  /*0130*/  UIADD3.X UR13, UPT, UPT, URZ, UR5, URZ, UP4, !UPT ;  /* 0x00000005ff0d7290 */ /* 0x000fe4000a7fe4ff */
[----:B------:R-:W-:Y:S02]  /*0140*/  UIADD3.X UR11, UPT, UPT, URZ, UR5, URZ, UP3, !UPT ;  /* 0x00000005ff0b7290 */ /* 0x000fe40009ffe4ff */
[----:B------:R-:W-:Y:S02]  /*0150*/  UIADD3.X UR9, UPT, UPT, URZ, UR5, URZ, UP2, !UPT ;  /* 0x00000005ff097290 */ /* 0x000fe400097fe4ff */
[----:B------:R-:W-:Y:S02]  /*0160*/  UIADD3.X UR7, UPT, UPT, URZ, UR5, URZ, UP1, !UPT ;  /* 0x00000005ff077290 */ /* 0x000fe40008ffe4ff */
[----:B------:R-:W-:Y:S01]  /*0170*/  UIADD3.X UR5, UPT, UPT, URZ, UR5, URZ, UP0, !UPT ;  /* 0x00000005ff057290 */ /* 0x000fe200087fe4ff */
[----:B------:R1:W-:Y:S02]  /*0180*/  UTMACCTL.PF [UR12] ;  /* 0x000000000c0079b9 */ /* 0x0003e40008040000 */
[----:B------:R1:W-:Y:S02]  /*0190*/  UTMACCTL.PF [UR10] ;  /* 0x000000000a0079b9 */ /* 0x0003e40008040000 */
[----:B------:R1:W-:Y:S02]  /*01a0*/  UTMACCTL.PF [UR8] ;  /* 0x00000000080079b9 */ /* 0x0003e40008040000 */
[----:B------:R1:W-:Y:S02]  /*01b0*/  UTMACCTL.PF [UR6] ;  /* 0x00000000060079b9 */ /* 0x0003e40008040000 */
[----:B------:R1:W-:Y:S02]  /*01c0*/  UTMACCTL.PF [UR4] ;  /* 0x00000000040079b9 */ /* 0x0003e40008040000 */
[----:B-1----:R-:W-:Y:S01]  /*01d0*/  NOP ;  /* 0x0000000000007918 */ /* 0x002fe20000000000 */
.L_x_4:
[----:B------:R-:W-:Y:S05]  /*01e0*/  BSYNC.RECONVERGENT B0 ;  /* 0x0000000000007941 */ /* 0x000fea0003800200 */
.L_x_3:
[----:B------:R-:W-:Y:S05]  /*01f0*/  BRA `(.L_x_2) ;  /* 0x0000000400507947 */ /* 0x000fea0003800000 */
.L_x_1:
[----:B------:R-:W-:Y:S01]  /*0200*/  ELECT P0, URZ, PT ;  /* 0x0000000000ff782f */ /* 0x000fe20003800000 */
[----:B------:R-:W-:-:S12]  /*0210*/  BSSY.RECONVERGENT B0, `(.L_x_5) ;  /* 0x0000023000007945 */ /* 0x000fd80003800200 */
[----:B------:R-:W-:Y:S05]  /*0220*/  @!P0 BRA `(.L_x_6) ;  /* 0x0000000000848947 */ /* 0x000fea0003800000 */
[----:B------:R-:W1:Y:S01]  /*0230*/  S2UR UR5, SR_CgaCtaId ;  /* 0x00000000000579c3 */ /* 0x000e620000008800 */
[----:B------:R-:W-:Y:S01]  /*0240*/  UMOV UR7, 0x400 ;  /* 0x0000040000077882 */ /* 0x000fe20000000000 */
[----:B------:R-:W-:Y:S01]  /*0250*/  UMOV UR6, 0x1 ;  /* 0x0000000100067882 */ /* 0x000fe20000000000 */
[----:B------:R-:W-:Y:S02]  /*0260*/  UMOV UR4, 0x20 ;  /* 0x0000002000047882 */ /* 0x000fe40000000000 */
[----:B------:R-:W-:-:S04]  /*0270*/  UIADD3 UR8, UPT, UPT, -UR4, 0x100000, URZ ;  /* 0x0010000004087890 */ /* 0x000fc8000fffe1ff */
[----:B------:R-:W-:Y:S02]  /*0280*/  USHF.L.U32 UR9, UR8, 0xb, URZ ;  /* 0x0000000b08097899 */ /* 0x000fe400080006ff */
[----:B------:R-:W-:Y:S01]  /*0290*/  USHF.L.U32 UR8, UR8, 0x1, URZ ;  /* 0x0000000108087899 */ /* 0x000fe200080006ff */
[----:B------:R-:W-:Y:S02]  /*02a0*/  UMOV UR4, 0x80 ;  /* 0x0000008000047882 */ /* 0x000fe40000000000 */
[----:B------:R-:W-:-:S04]  /*02b0*/  UIADD3 UR10, UPT, UPT, -UR4, 0x100000, URZ ;  /* 0x00100000040a7890 */ /* 0x000fc8000fffe1ff */
[----:B------:R-:W-:Y:S02]  /*02c0*/  USHF.L.U32 UR11, UR10, 0xb, URZ ;  /* 0x0000000b0a0b7899 */ /* 0x000fe400080006ff */
[----:B------:R-:W-:Y:S02]  /*02d0*/  USHF.L.U32 UR10, UR10, 0x1, URZ ;  /* 0x000000010a0a7899 */ /* 0x000fe400080006ff */
[----:B-1----:R-:W-:Y:S02]  /*02e0*/  ULEA UR5, UR5, UR7, 0x18 ;  /* 0x0000000705057291 */ /* 0x002fe4000f8ec0ff */
[----:B------:R-:W-:-:S04]  /*02f0*/  UIADD3 UR6, UPT, UPT, -UR6, 0x100000, URZ ;  /* 0x0010000006067890 */ /* 0x000fc8000fffe1ff */
[----:B------:R-:W-:Y:S02]  /*0300*/  USHF.L.U32 UR7, UR6, 0xb, URZ ;  /* 0x0000000b06077899 */ /* 0x000fe400080006ff */
[----:B------:R-:W-:Y:S01]  /*0310*/  USHF.L.U32 UR6, UR6, 0x1, URZ ;  /* 0x0000000106067899 */ /* 0x000fe200080006ff */
[----:B------:R-:W1:Y:S11]  /*0320*/  FENCE.VIEW.ASYNC.S ;  /* 0x00000000000073c6 */ /* 0x000e760000000000 */
[----:B-1----:R1:W2:Y:S01]  /*0330*/  SYNCS.EXCH.64 URZ, [UR5+0x31800], UR6 ;  /* 0x0318000605ff75b2 */ /* 0x0022a20008000100 */
[----:B------:R1:W3:Y:S01]  /*0340*/  SYNCS.EXCH.64 URZ, [UR5+0x31820], UR6 ;  /* 0x0318200605ff75b2 */ /* 0x0002e20008000100 */
[----:B------:R1:W4:Y:S01]  /*0350*/  SYNCS.EXCH.64 URZ, [UR5+0x31840], UR8 ;  /* 0x0318400805ff75b2 */ /* 0x0003220008000100 */
[----:B------:R1:W1:Y:S01]  /*0360*/  SYNCS.EXCH.64 URZ, [UR5+0x31808], UR6 ;  /* 0x0318080605ff75b2 */ /* 0x0002620008000100 */
        /* <DEDUP_REMOVED lines=12> */
[----:B------:R-:W-:Y:S01]  /*0430*/  NOP ;  /* 0x0000000000007918 */ /* 0x000fe20000000000 */
.L_x_6:
[----:B-1----:R-:W-:Y:S05]  /*0440*/  BSYNC.RECONVERGENT B0 ;  /* 0x0000000000007941 */ /* 0x002fea0003800200 */
.L_x_5:
[----:B------:R-:W-:Y:S05]  /*0450*/  BRA `(.L_x_2) ;  /* 0x0000000000b87947 */ /* 0x000fea0003800000 */
.L_x_0:
[----:B------:R-:W1:Y:S01]  /*0460*/  S2UR UR6, SR_CgaCtaId ;  /* 0x00000000000679c3 */ /* 0x000e620000008800 */
[----:B------:R-:W-:Y:S01]  /*0470*/  NOP ;  /* 0x0000000000007918 */ /* 0x000fe20000000000 */
[----:B------:R-:W-:Y:S01]  /*0480*/  UMOV UR4, 0x40 ;  /* 0x0000004000047882 */ /* 0x000fe20000000000 */
[----:B------:R-:W-:Y:S01]  /*0490*/  UMOV UR5, 0x400 ;  /* 0x0000040000057882 */ /* 0x000fe20000000000 */
[----:B-1----:R-:W-:Y:S02]  /*04a0*/  ULEA UR4, UR6, UR4, 0x18 ;  /* 0x0000000406047291 */ /* 0x002fe4000f8ec0ff */
[----:B------:R-:W-:-:S07]  /*04b0*/  ULEA UR5, UR6, UR5, 0x18 ;  /* 0x0000000506057291 */ /* 0x000fce000f8ec0ff */
[----:B------:R-:W1:Y:S02]  /*04c0*/  LDS.U8 R0, [UR4] ;  /* 0x00000004ff007984 */ /* 0x000e640008000000 */
[----:B-1----:R-:W-:-:S13]  /*04d0*/  ISETP.NE.AND P0, PT, R0, RZ, PT ;  /* 0x000000ff0000720c */ /* 0x002fda0003f05270 */
[----:B------:R-:W-:Y:S05]  /*04e0*/  @P0 BRA `(.L_x_7) ;  /* 0x00000000007c0947 */ /* 0x000fea0003800000 */
[----:B------:R-:W-:-:S13]  /*04f0*/  ELECT P0, URZ, PT ;  /* 0x0000000000ff782f */ /* 0x000fda0003800000 */
[----:B------:R-:W-:Y:S05]  /*0500*/  @!P0 BRA `(.L_x_8) ;  /* 0x0000000000848947 */ /* 0x000fea0003800000 */
[----:B------:R-:W-:Y:S01]  /*0510*/  UMOV UR4, 0x10 ;  /* 0x0000001000047882 */ /* 0x000fe20000000000 */
[----:B------:R-:W-:-:S04]  /*0520*/  IMAD.MOV.U32 R2, RZ, RZ, 0xffff ;  /* 0x0000ffffff027424 */ /* 0x000fc800078e00ff */
[----:B------:R-:W-:Y:S04]  /*0530*/  DEPBAR.LE SB1, 0x36 ;  /* 0x00009d800000791a */ /* 0x000fe80000000000 */
[----:B------:R-:W1:Y:S02]  /*0540*/  UTCATOMSWS.FIND_AND_SET.ALIGN UP0, UR4, UR4 ;  /* 0x00000004000475e3 */ /* 0x000e640008000800 */
[----:B-1----:R-:W-:Y:S01]  /*0550*/  PLOP3.LUT P0, PT, PT, PT, UP0, 0x80, 0x8 ;  /* 0x000000000008781c */ /* 0x002fe20003f0f008 */
[----:B------:R-:W-:-:S03]  /*0560*/  IMAD.U32 R7, RZ, RZ, UR4 ;  /* 0x00000004ff077e24 */ /* 0x000fc6000f8e00ff */
[----:B------:R-:W-:-:S04]  /*0570*/  SEL R0, RZ, 0xffffffff, !P0 ;  /* 0xffffffffff007807 */ /* 0x000fc80004000000 */
[----:B------:R-:W-:Y:S01]  /*0580*/  ISETP.NE.AND P0, PT, R0, RZ, PT ;  /* 0x000000ff0000720c */ /* 0x000fe20003f05270 */
[----:B------:R-:W-:-:S12]  /*0590*/  IMAD.MOV.U32 R0, RZ, RZ, 0x1 ;  /* 0x00000001ff007424 */ /* 0x000fd800078e00ff */
[----:B------:R-:W-:Y:S05]  /*05a0*/  @P0 BRA `(.L_x_9) ;  /* 0x0000000000240947 */ /* 0x000fea0003800000 */
.L_x_10:
[----:B------:R-:W-:Y:S05]  /*05b0*/  NANOSLEEP 0x64 ;  /* 0x000000640000795d */ /* 0x000fea0003800000 */
[----:B------:R-:W-:-:S05]  /*05c0*/  UMOV UR4, 0x10 ;  /* 0x0000001000047882 */ /* 0x000fca0000000000 */
[----:B------:R-:W-:Y:S04]  /*05d0*/  DEPBAR.LE SB1, 0x36 ;  /* 0x00009d800000791a */ /* 0x000fe80000000000 */
[----:B------:R-:W1:Y:S02]  /*05e0*/  UTCATOMSWS.FIND_AND_SET.ALIGN UP0, UR4, UR4 ;  /* 0x00000004000475e3 */ /* 0x000e640008000800 */
[----:B-1----:R-:W-:Y:S01]  /*05f0*/  PLOP3.LUT P0, PT, PT, PT, UP0, 0x80, 0x8 ;  /* 0x000000000008781c */ /* 0x002fe20003f0f008 */
[----:B------:R-:W-:-:S03]  /*0600*/  IMAD.U32 R7, RZ, RZ, UR4 ;  /* 0x00000004ff077e24 */ /* 0x000fc6000f8e00ff */
[----:B------:R-:W-:-:S04]  /*0610*/  SEL R4, RZ, 0xffffffff, !P0 ;  /* 0xffffffffff047807 */ /* 0x000fc80004000000 */
[----:B------:R-:W-:-:S13]  /*0620*/  ISETP.NE.AND P0, PT, R4, RZ, PT ;  /* 0x000000ff0400720c */ /* 0x000fda0003f05270 */
[----:B------:R-:W-:Y:S05]  /*0630*/  @!P0 BRA `(.L_x_10) ;  /* 0xfffffffc00dc8947 */ /* 0x000fea000383ffff */
.L_x_9:
[C---:B------:R-:W-:Y:S01]  /*0640*/  VIADD R5, R7.reuse, 0x10 ;  /* 0x0000001007057836 */ /* 0x040fe20000000000 */
[----:B------:R-:W-:Y:S01]  /*0650*/  UMOV UR4, 0x50 ;  /* 0x0000005000047882 */ /* 0x000fe20000000000 */
[----:B------:R-:W-:Y:S01]  /*0660*/  SHF.L.U32 R2, R2, R7, RZ ;  /* 0x0000000702027219 */ /* 0x000fe200000006ff */
[----:B------:R-:W-:Y:S01]  /*0670*/  ULEA UR4, UR6, UR4, 0x18 ;  /* 0x0000000406047291 */ /* 0x000fe2000f8ec0ff */
[----:B------:R-:W-:Y:S01]  /*0680*/  IMAD.SHL.U32 R7, R7, 0x20, RZ ;  /* 0x0000002007077824 */ /* 0x000fe200078e00ff */
[----:B------:R-:W-:-:S04]  /*0690*/  SHF.L.U32 R5, R0, R5, RZ ;  /* 0x0000000500057219 */ /* 0x000fc800000006ff */
[----:B------:R-:W-:-:S05]  /*06a0*/  LOP3.LUT R2, R5, R2, RZ, 0xfc, !PT ;  /* 0x0000000205027212 */ /* 0x000fca00078efcff */
[----:B------:R1:W-:Y:S04]  /*06b0*/  ATOMS.OR RZ, [UR4], R2 ;  /* 0x00000002ffff798c */ /* 0x0003e8000b000004 */
[----:B------:R1:W-:Y:S01]  /*06c0*/  STS [UR5+0x31880], R7 ;  /* 0x03188007ff007988 */ /* 0x0003e20008000805 */
[----:B------:R-:W-:Y:S05]  /*06d0*/  BRA `(.L_x_8) ;  /* 0x0000000000107947 */ /* 0x000fea0003800000 */
.L_x_7:
[----:B------:R-:W-:Y:S02]  /*06e0*/  MOV R0, 0xffffffff ;  /* 0xffffffff00007802 */ /* 0x000fe40000000f00 */
[----:B------:R-:W-:-:S03]  /*06f0*/  MOV R4, 0x720 ;  /* 0x0000072000047802 */ /* 0x000fc60000000f00 */
[----:B------:R1:W-:Y:S04]  /*0700*/  STS [UR5+0x31880], R0 ;  /* 0x03188000ff007988 */ /* 0x0003e80008000805 */
[----:B-1----:R-:W-:Y:S05]  /*0710*/  CALL.REL.NOINC `($__internal_1_$__cuda_sm10x_tcgen05_guardrail_trap_phase_invalid_during_alloc) ;  /* 0x0000003c00807944 */ /* 0x002fea0003c00000 */
.L_x_8:
[----:B------:R-:W-:Y:S05]  /*0720*/  WARPSYNC.ALL ;  /* 0x0000000000007948 */ /* 0x000fea0003800000 */
[----:B------:R-:W-:Y:S01]  /*0730*/  NOP ;  /* 0x0000000000007918 */ /* 0x000fe20000000000 */
.L_x_2:
[----:B------:R-:W5:Y:S01]  /*0740*/  LDC R0, c[0x0][0x388] ;  /* 0x0000e200ff007b82 */ /* 0x000f620000000800 */
[----:B------:R-:W1:Y:S07]  /*0750*/  S2R R21, SR_LANEID ;  /* 0x0000000000157919 */ /* 0x000e6e0000000000 */
[----:B--234-:R-:W-:Y:S01]  /*0760*/  BAR.SYNC.DEFER_BLOCKING 0x0 ;  /* 0x0000000000007b1d */ /* 0x01cfe20000010000 */
[----:B------:R-:W-:Y:S02]  /*0770*/  ISETP.NE.AND P0, PT, R3, RZ, PT ;  /* 0x000000ff0300720c */ /* 0x000fe40003f05270 */
[----:B-----5:R-:W-:-:S04]  /*0780*/  IADD3 R0, PT, PT, R0, 0x7f, RZ ;  /* 0x0000007f00007810 */ /* 0x020fc80007ffe0ff */
[----:B------:R-:W-:-:S05]  /*0790*/  SHF.R.U32.HI R20, RZ, 0x7, R0 ;  /* 0x00000007ff147819 */ /* 0x000fca0000011600 */
[----:B------:R-:W-:Y:S02]  /*07a0*/  IMAD R5, R20, 0x13, RZ ;  /* 0x0000001314057824 */ /* 0x000fe400078e02ff */
[----:B-1----:R-:W-:Y:S05]  /*07b0*/  @!P0 BRA `(.L_x_11) ;  /* 0x00000010002c8947 */ /* 0x002fea0003800000 */
[----:B------:R-:W-:Y:S01]  /*07c0*/  ISETP.NE.AND P0, PT, R3, 0x1, PT ;  /* 0x000000010300780c */ /* 0x000fe20003f05270 */
[----:B------:R-:W1:-:S12]  /*07d0*/  S2UR UR5, SR_CgaCtaId ;  /* 0x00000000000579c3 */ /* 0x000e580000008800 */
[----:B------:R-:W-:Y:S05]  /*07e0*/  @!P0 BRA `(.L_x_12) ;  /* 0x0000000400948947 */ /* 0x000fea0003800000 */
[----:B------:R-:W-:-:S13]  /*07f0*/  ISETP.NE.AND P0, PT, R3, 0x2, PT ;  /* 0x000000020300780c */ /* 0x000fda0003f05270 */
[----:B------:R-:W-:Y:S05]  /*0800*/  @P0 BRA `(.L_x_13) ;  /* 0x0000001800b40947 */ /* 0x000fea0003800000 */
[----:B------:R-:W2:Y:S02]  /*0810*/  S2UR UR4, SR_CTAID.X ;  /* 0x00000000000479c3 */ /* 0x000ea40000002500 */
[----:B--2---:R-:W-:-:S13]  /*0820*/  ISETP.LE.U32.AND P0, PT, R5, UR4, PT ;  /* 0x0000000405007c0c */ /* 0x004fda000bf03070 */
[----:B-1----:R-:W-:Y:S05]  /*0830*/  @P0 EXIT ;  /* 0x000000000000094d */ /* 0x002fea0003800000 */
[--C-:B------:R-:W-:Y:S01]  /*0840*/  SHF.R.U32.HI R20, RZ, 0x3, R21.reuse ;  /* 0x00000003ff147819 */ /* 0x100fe20000011615 */
[----:B------:R-:W-:Y:S01]  /*0850*/  ULOP3.LUT UR4, URZ, UR4, URZ, 0x33, !UPT ;  /* 0x00000004ff047292 */ /* 0x000fe2000f8e33ff */
[----:B------:R-:W-:Y:S02]  /*0860*/  HFMA2 R15, -RZ, RZ, 0, 0 ;  /* 0x00000000ff0f7431 */ /* 0x000fe400000001ff */
[----:B------:R-:W-:Y:S01]  /*0870*/  IMAD.MOV.U32 R16, RZ, RZ, RZ ;  /* 0x000000ffff107224 */ /* 0x000fe200078e00ff */
[C---:B------:R-:W-:Y:S01]  /*0880*/  LOP3.LUT R6, R20.reuse, 0x1, RZ, 0x3c, !PT ;  /* 0x0000000114067812 */ /* 0x040fe200078e3cff */
[C---:B------:R-:W-:Y:S01]  /*0890*/  IMAD.SHL.U32 R0, R20.reuse, 0x20, RZ ;  /* 0x0000002014007824 */ /* 0x040fe200078e00ff */
[C---:B------:R-:W-:Y:S01]  /*08a0*/  LOP3.LUT R18, R20.reuse, 0x2, RZ, 0x3c, !PT ;  /* 0x0000000214127812 */ /* 0x040fe200078e3cff */
[----:B------:R-:W-:Y:S01]  /*08b0*/  VIADD R25, R5, UR4 ;  /* 0x0000000405197c36 */ /* 0x000fe20008000000 */
[----:B------:R-:W-:Y:S01]  /*08c0*/  LOP3.LUT R4, R20, 0x3, RZ, 0x3c, !PT ;  /* 0x0000000314047812 */ /* 0x000fe200078e3cff */
[----:B------:R-:W-:Y:S01]  /*08d0*/  IMAD R20, R21, 0x4, R20 ;  /* 0x0000000415147824 */ /* 0x000fe200078e0214 */
[C---:B------:R-:W-:Y:S01]  /*08e0*/  LOP3.LUT R2, R0.reuse, 0x20, RZ, 0x3c, !PT ;  /* 0x0000002000027812 */ /* 0x040fe200078e3cff */
[----:B------:R-:W-:Y:S01]  /*08f0*/  IMAD.HI.U32 R25, R25, -0xf0f0f0f, RZ ;  /* 0xf0f0f0f119197827 */ /* 0x000fe200078e00ff */
[C---:B------:R-:W-:Y:S01]  /*0900*/  LOP3.LUT R22, R0.reuse, 0x40, RZ, 0x3c, !PT ;  /* 0x0000004000167812 */ /* 0x040fe200078e3cff */
[----:B------:R-:W-:Y:S01]  /*0910*/  UMOV UR5, URZ ;  /* 0x000000ff00057c82 */ /* 0x000fe20008000000 */
[CC--:B------:R-:W-:Y:S01]  /*0920*/  IADD3 R24, PT, PT, R0.reuse, R21.reuse, RZ ;  /* 0x0000001500187210 */ /* 0x0c0fe20007ffe0ff */
[C---:B------:R-:W-:Y:S01]  /*0930*/  IMAD R19, R21.reuse, 0x4, R6 ;  /* 0x0000000415137824 */ /* 0x040fe200078e0206 */
[----:B------:R-:W-:Y:S01]  /*0940*/  LOP3.LUT R0, R0, 0x60, RZ, 0x3c, !PT ;  /* 0x0000006000007812 */ /* 0x000fe200078e3cff */
[C---:B------:R-:W-:Y:S01]  /*0950*/  IMAD R18, R21.reuse, 0x4, R18 ;  /* 0x0000000415127824 */ /* 0x040fe200078e0212 */
[----:B------:R-:W-:Y:S01]  /*0960*/  LEA R17, R21, R4, 0x2 ;  /* 0x0000000415117211 */ /* 0x000fe200078e10ff */
[----:B------:R-:W-:Y:S01]  /*0970*/  IMAD.IADD R23, R2, 0x1, R21 ;  /* 0x0000000102177824 */ /* 0x000fe200078e0215 */
[----:B------:R-:W-:Y:S01]  /*0980*/  SHF.R.U32.HI R25, RZ, 0x7, R25 ;  /* 0x00000007ff197819 */ /* 0x000fe20000011619 */
[----:B------:R-:W-:Y:S01]  /*0990*/  IMAD.IADD R22, R22, 0x1, R21 ;  /* 0x0000000116167824 */ /* 0x000fe200078e0215 */
[----:B------:R-:W-:-:S07]  /*09a0*/  IADD3 R21, PT, PT, R0, R21, RZ ;  /* 0x0000001500157210 */ /* 0x000fce0007ffe0ff */
.L_x_17:
[----:B-1----:R-:W1:Y:S01]  /*09b0*/  S2R R0, SR_CgaCtaId ;  /* 0x0000000000007919 */ /* 0x002e620000008800 */
[----:B------:R-:W-:Y:S01]  /*09c0*/  MOV R3, 0x400 ;  /* 0x0000040000037802 */ /* 0x000fe20000000f00 */
[----:B------:R-:W-:-:S03]  /*09d0*/  UMOV UR4, URZ ;  /* 0x000000ff00047c82 */ /* 0x000fc60008000000 */
[----:B-1----:R-:W-:-:S07]  /*09e0*/  LEA R0, R0, R3, 0x18 ;  /* 0x0000000300007211 */ /* 0x002fce00078ec0ff */
.L_x_16:
[----:B-1----:R-:W-:Y:S01]  /*09f0*/  LEA R2, R15, R0, 0x3 ;  /* 0x000000000f027211 */ /* 0x002fe200078e18ff */
[----:B------:R-:W-:Y:S01]  /*0a00*/  ULOP3.LUT UP0, URZ, UR4, 0x3, URZ, 0xc0, !UPT ;  /* 0x0000000304ff7892 */ /* 0x000fe2000f80c0ff */
[----:B------:R-:W-:-:S04]  /*0a10*/  SHF.L.U32 R5, R16, 0x1f, RZ ;  /* 0x0000001f10057819 */ /* 0x000fc800000006ff */
[----:B------:R-:W1:Y:S02]  /*0a20*/  SYNCS.PHASECHK.TRANS64.TRYWAIT P0, [R2+URZ+0x31800], R5 ;  /* 0x03180005020075a7 */ /* 0x000e6400080011ff */
[----:B-1----:R-:W-:Y:S05]  /*0a30*/  @!P0 BRA `(.L_x_14) ;  /* 0x0000003400b48947 */ /* 0x002fea0003800000 */
.L_x_60:
[----:B------:R-:W-:Y:S05]  /*0a40*/  BRA.U UP0, `(.L_x_15) ;  /* 0x0000000100bc7547 */ /* 0x000fea000b800000 */
[C-C-:B------:R-:W-:Y:S02]  /*0a50*/  IMAD R26, R15.reuse, 0x200, R0.reuse ;  /* 0x000002000f1a7824 */ /* 0x140fe400078e0200 */
[----:B------:R-:W-:Y:S02]  /*0a60*/  IMAD R3, R15, 0x400, R0 ;  /* 0x000004000f037824 */ /* 0x000fe400078e0200 */
[--C-:B------:R-:W-:Y:S01]  /*0a70*/  IMAD R9, R24, 0x4, R26.reuse ;  /* 0x0000000418097824 */ /* 0x100fe200078e021a */
[-C--:B------:R-:W-:Y:S01]  /*0a80*/  LEA R8, R23, R26.reuse, 0x2 ;  /* 0x0000001a17087211 */ /* 0x080fe200078e10ff */
[--C-:B------:R-:W-:Y:S01]  /*0a90*/  IMAD R29, R22, 0x4, R26.reuse ;  /* 0x00000004161d7824 */ /* 0x100fe200078e021a */
[-C--:B------:R-:W-:Y:S01]  /*0aa0*/  LEA R27, R21, R26.reuse, 0x2 ;  /* 0x0000001a151b7211 */ /* 0x080fe200078e10ff */
[--C-:B-1----:R-:W-:Y:S01]  /*0ab0*/  IMAD R5, R19, 0x4, R26.reuse ;  /* 0x0000000413057824 */ /* 0x102fe200078e021a */
[-C--:B------:R-:W-:Y:S01]  /*0ac0*/  LEA R6, R20, R26.reuse, 0x2 ;  /* 0x0000001a14067211 */ /* 0x080fe200078e10ff */
[----:B------:R-:W1:Y:S01]  /*0ad0*/  LDS R9, [R9+0x30000] ;  /* 0x0300000009097984 */ /* 0x000e620000000800 */
[----:B------:R-:W-:Y:S01]  /*0ae0*/  LEA R4, R18, R26, 0x2 ;  /* 0x0000001a12047211 */ /* 0x000fe200078e10ff */
[----:B------:R-:W-:Y:S01]  /*0af0*/  IMAD R26, R17, 0x4, R26 ;  /* 0x00000004111a7824 */ /* 0x000fe200078e021a */
[-C--:B------:R-:W-:Y:S01]  /*0b00*/  LEA R14, R24, R3.reuse, 0x2 ;  /* 0x00000003180e7211 */ /* 0x080fe200078e10ff */
[----:B------:R-:W2:Y:S01]  /*0b10*/  LDS R8, [R8+0x30000] ;  /* 0x0300000008087984 */ /* 0x000ea20000000800 */
[--C-:B------:R-:W-:Y:S01]  /*0b20*/  IMAD R11, R23, 0x4, R3.reuse ;  /* 0x00000004170b7824 */ /* 0x100fe200078e0203 */
[----:B------:R-:W-:Y:S01]  /*0b30*/  LEA R10, R22, R3, 0x2 ;  /* 0x00000003160a7211 */ /* 0x000fe200078e10ff */
[----:B------:R-:W-:Y:S01]  /*0b40*/  IMAD R7, R21, 0x4, R3 ;  /* 0x0000000415077824 */ /* 0x000fe200078e0203 */
[----:B------:R-:W3:Y:S04]  /*0b50*/  LDS R29, [R29+0x30000] ;  /* 0x030000001d1d7984 */ /* 0x000ee80000000800 */
[----:B------:R-:W4:Y:S01]  /*0b60*/  LDS R27, [R27+0x30000] ;  /* 0x030000001b1b7984 */ /* 0x000f220000000800 */
[----:B------:R-:W-:-:S03]  /*0b70*/  NOP ;  /* 0x0000000000007918 */ /* 0x000fc60000000000 */
[----:B-1----:R1:W-:Y:S04]  /*0b80*/  STS [R6+0x30000], R9 ;  /* 0x0300000906007388 */ /* 0x0023e80000000800 */
[----:B--2---:R2:W-:Y:S04]  /*0b90*/  STS [R5+0x30000], R8 ;  /* 0x0300000805007388 */ /* 0x0045e80000000800 */
[----:B---3--:R3:W-:Y:S04]  /*0ba0*/  STS [R4+0x30000], R29 ;  /* 0x0300001d04007388 */ /* 0x0087e80000000800 */
[----:B----4-:R-:W-:Y:S04]  /*0bb0*/  STS [R26+0x30000], R27 ;  /* 0x0300001b1a007388 */ /* 0x010fe80000000800 */
[----:B------:R-:W4:Y:S04]  /*0bc0*/  LDS R13, [R14+0x30800] ;  /* 0x030800000e0d7984 */ /* 0x000f280000000800 */
[----:B------:R-:W5:Y:S04]  /*0bd0*/  LDS R12, [R11+0x30800] ;  /* 0x030800000b0c7984 */ /* 0x000f680000000800 */
[----:B------:R-:W5:Y:S01]  /*0be0*/  LDS R9, [R10+0x30800] ;  /* 0x030800000a097984 */ /* 0x000f620000000800 */
[----:B-1----:R-:W-:-:S03]  /*0bf0*/  LEA R6, R20, R3, 0x2 ;  /* 0x0000000314067211 */ /* 0x002fc600078e10ff */
[----:B------:R-:W1:Y:S01]  /*0c00*/  LDS R8, [R7+0x30800] ;  /* 0x0308000007087984 */ /* 0x000e620000000800 */
[----:B--2---:R-:W-:Y:S01]  /*0c10*/  IMAD R5, R19, 0x4, R3 ;  /* 0x0000000413057824 */ /* 0x004fe200078e0203 */
[----:B------:R-:W-:Y:S01]  /*0c20*/  NOP ;  /* 0x0000000000007918 */ /* 0x000fe20000000000 */
[-C--:B---3--:R-:W-:Y:S02]  /*0c30*/  LEA R4, R18, R3.reuse, 0x2 ;  /* 0x0000000312047211 */ /* 0x088fe400078e10ff */
[----:B------:R-:W-:Y:S01]  /*0c40*/  LEA R3, R17, R3, 0x2 ;  /* 0x0000000311037211 */ /* 0x000fe200078e10ff */
[----:B----4-:R-:W-:Y:S04]  /*0c50*/  STS [R6+0x30800], R13 ;  /* 0x0308000d06007388 */ /* 0x010fe80000000800 */
[----:B-----5:R-:W-:Y:S04]  /*0c60*/  STS [R5+0x30800], R12 ;  /* 0x0308000c05007388 */ /* 0x020fe80000000800 */
[----:B------:R-:W-:Y:S04]  /*0c70*/  STS [R4+0x30800], R9 ;  /* 0x0308000904007388 */ /* 0x000fe80000000800 */
[----:B-1----:R-:W-:Y:S04]  /*0c80*/  STS [R3+0x30800], R8 ;  /* 0x0308000803007388 */ /* 0x002fe80000000800 */
[----:B------:R-:W1:Y:S04]  /*0c90*/  LDS R27, [R14+0x30a00] ;  /* 0x030a00000e1b7984 */ /* 0x000e680000000800 */
[----:B------:R-:W2:Y:S04]  /*0ca0*/  LDS R26, [R11+0x30a00] ;  /* 0x030a00000b1a7984 */ /* 0x000ea80000000800 */
[----:B------:R-:W3:Y:S04]  /*0cb0*/  LDS R29, [R10+0x30a00] ;  /* 0x030a00000a1d7984 */ /* 0x000ee80000000800 */
[----:B------:R-:W4:Y:S01]  /*0cc0*/  LDS R28, [R7+0x30a00] ;  /* 0x030a0000071c7984 */ /* 0x000f220000000800 */
[----:B------:R-:W-:-:S03]  /*0cd0*/  NOP ;  /* 0x0000000000007918 */ /* 0x000fc60000000000 */
[----:B-1----:R1:W-:Y:S04]  /*0ce0*/  STS [R6+0x30a00], R27 ;  /* 0x030a001b06007388 */ /* 0x0023e80000000800 */
[----:B--2---:R1:W-:Y:S04]  /*0cf0*/  STS [R5+0x30a00], R26 ;  /* 0x030a001a05007388 */ /* 0x0043e80000000800 */
[----:B---3--:R1:W-:Y:S04]  /*0d00*/  STS [R4+0x30a00], R29 ;  /* 0x030a001d04007388 */ /* 0x0083e80000000800 */
[----:B----4-:R1:W-:Y:S01]  /*0d10*/  STS [R3+0x30a00], R28 ;  /* 0x030a001c03007388 */ /* 0x0103e20000000800 */
[----:B------:R2:W-:Y:S06]  /*0d20*/  MEMBAR.ALL.CTA ;  /* 0x0000000000007992 */ /* 0x0005ec0000008000 */
[----:B--2---:R-:W2:Y:S02]  /*0d30*/  FENCE.VIEW.ASYNC.S ;  /* 0x00000000000073c6 */ /* 0x004ea40000000000 */
.L_x_15:
[----:B-1----:R-:W-:Y:S01]  /*0d40*/  VIADD R2, R2, 0x31840 ;  /* 0x0003184002027836 */ /* 0x002fe20000000000 */
[C---:B------:R-:W-:Y:S01]  /*0d50*/  ISETP.NE.AND P0, PT, R15.reuse, 0x3, PT ;  /* 0x000000030f00780c */ /* 0x040fe20003f05270 */
[----:B------:R-:W-:Y:S01]  /*0d60*/  VIADD R15, R15, 0x1 ;  /* 0x000000010f0f7836 */ /* 0x000fe20000000000 */
[----:B------:R-:W-:Y:S02]  /*0d70*/  UIADD3 UR4, UPT, UPT, UR4, 0x1, URZ ;  /* 0x0000000104047890 */ /* 0x000fe4000fffe0ff */
[----:B------:R-:W-:Y:S02]  /*0d80*/  PRMT R2, RZ, 0x654, R2 ;  /* 0x00000654ff027816 */ /* 0x000fe40000000002 */
[----:B------:R-:W-:Y:S01]  /*0d90*/  SEL R15, R15, RZ, P0 ;  /* 0x000000ff0f0f7207 */ /* 0x000fe20000000000 */
[----:B------:R-:W-:Y:S01]  /*0da0*/  UISETP.NE.AND UP0, UPT, UR4, 0x38, UPT ;  /* 0x000000380400788c */ /* 0x000fe2000bf05270 */
[----:B--2---:R1:W-:Y:S02]  /*0db0*/  SYNCS.ARRIVE.TRANS64.RED.A1T0 RZ, [R2+URZ], RZ ;  /* 0x000000ff02ff79a7 */ /* 0x0043e400081004ff */
[----:B------:R-:W-:-:S04]  /*0dc0*/  ISETP.NE.AND P0, PT, R15, RZ, PT ;  /* 0x000000ff0f00720c */ /* 0x000fc80003f05270 */
[----:B------:R-:W-:-:S04]  /*0dd0*/  SEL R3, RZ, 0x1, P0 ;  /* 0x00000001ff037807 */ /* 0x000fc80000000000 */
[----:B------:R-:W-:Y:S01]  /*0de0*/  LOP3.LUT R16, R16, R3, RZ, 0x3c, !PT ;  /* 0x0000000310107212 */ /* 0x000fe200078e3cff */
[----:B------:R-:W-:Y:S06]  /*0df0*/  BRA.U UP0, `(.L_x_16) ;  /* 0xfffffff900fc7547 */ /* 0x000fec000b83ffff */
[----:B------:R-:W-:-:S13]  /*0e00*/  ISETP.NE.AND P0, PT, R25, UR5, PT ;  /* 0x0000000519007c0c */ /* 0x000fda000bf05270 */
[----:B------:R-:W-:Y:S05]  /*0e10*/  @!P0 EXIT ;  /* 0x000000000000894d */ /* 0x000fea0003800000 */
[----:B------:R-:W-:Y:S01]  /*0e20*/  UIADD3 UR5, UPT, UPT, UR5, 0x1, URZ ;  /* 0x0000000105057890 */ /* 0x000fe2000fffe0ff */
[----:B------:R-:W-:Y:S05]  /*0e30*/  BRA `(.L_x_17) ;  /* 0xfffffff800dc7947 */ /* 0x000fea000383ffff */
.L_x_12:
[----:B-1----:R-:W-:-:S09]  /*0e40*/  UISETP.NE.AND UP0, UPT, UR5, URZ, UPT ;  /* 0x000000ff0500728c */ /* 0x002fd2000bf05270 */
[----:B------:R-:W-:Y:S05]  /*0e50*/  BRA.U UP0, `(.L_x_13) ;  /* 0x0000001500207547 */ /* 0x000fea000b800000 */
[----:B------:R-:W1:Y:S01]  /*0e60*/  S2UR UR4, SR_CTAID.X ;  /* 0x00000000000479c3 */ /* 0x000e620000002500 */
[----:B------:R-:W-:Y:S02]  /*0e70*/  UMOV UR8, 0x400 ;  /* 0x0000040000087882 */ /* 0x000fe40000000000 */
[----:B------:R-:W-:-:S04]  /*0e80*/  ULEA UR8, UR5, UR8, 0x18 ;  /* 0x0000000805087291 */ /* 0x000fc8000f8ec0ff */
[----:B------:R-:W-:Y:S02]  /*0e90*/  UIADD3 UR5, UPT, UPT, UR8, 0x14000, URZ ;  /* 0x0001400008057890 */ /* 0x000fe4000fffe0ff */
[----:B------:R-:W-:Y:S02]  /*0ea0*/  UIADD3 UR6, UPT, UPT, UR8, 0x4000, URZ ;  /* 0x0000400008067890 */ /* 0x000fe4000fffe0ff */
[----:B------:R-:W-:Y:S02]  /*0eb0*/  USHF.R.U32.HI UR5, URZ, 0x4, UR5 ;  /* 0x00000004ff057899 */ /* 0x000fe40008011605 */
[----:B------:R-:W-:Y:S02]  /*0ec0*/  USHF.R.U32.HI UR6, URZ, 0x4, UR6 ;  /* 0x00000004ff067899 */ /* 0x000fe40008011606 */
[----:B------:R-:W-:Y:S01]  /*0ed0*/  ULOP3.LUT UR5, UR5, 0x3fc0, URZ, 0xc0, !UPT ;  /* 0x00003fc005057892 */ /* 0x000fe2000f8ec0ff */
[----:B-1----:R-:W-:-:S13]  /*0ee0*/  ISETP.LE.U32.AND P0, PT, R5, UR4, PT ;  /* 0x0000000405007c0c */ /* 0x002fda000bf03070 */
[----:B------:R-:W-:Y:S05]  /*0ef0*/  @P0 EXIT ;  /* 0x000000000000094d */ /* 0x000fea0003800000 */
[----:B------:R-:W-:Y:S01]  /*0f00*/  ULOP3.LUT UR4, URZ, UR4, URZ, 0x33, !UPT ;  /* 0x00000004ff047292 */ /* 0x000fe2000f8e33ff */
[----:B------:R-:W-:Y:S01]  /*0f10*/  IMAD.U32 R0, RZ, RZ, UR5 ;  /* 0x00000005ff007e24 */ /* 0x000fe2000f8e00ff */
[----:B------:R-:W-:Y:S01]  /*0f20*/  ULOP3.LUT UR6, UR6, 0x3fc0, URZ, 0xc0, !UPT ;  /* 0x00003fc006067892 */ /* 0x000fe2000f8ec0ff */
[----:B------:R-:W-:Y:S01]  /*0f30*/  ISETP.GE.U32.AND P0, PT, R21, 0x4, PT ;  /* 0x000000041500780c */ /* 0x000fe20003f06070 */
[----:B------:R-:W-:Y:S01]  /*0f40*/  IMAD.MOV.U32 R4, RZ, RZ, RZ ;  /* 0x000000ffff047224 */ /* 0x000fe200078e00ff */
[----:B------:R-:W-:Y:S01]  /*0f50*/  UMOV UR17, URZ ;  /* 0x000000ff00117c82 */ /* 0x000fe20008000000 */
[----:B------:R-:W-:Y:S01]  /*0f60*/  VIADD R3, R5, UR4 ;  /* 0x0000000405037c36 */ /* 0x000fe20008000000 */
[----:B------:R-:W-:Y:S01]  /*0f70*/  UMOV UR15, URZ ;  /* 0x000000ff000f7c82 */ /* 0x000fe20008000000 */
[C---:B------:R-:W-:Y:S01]  /*0f80*/  IMAD R0, R21.reuse, 0x700, R0 ;  /* 0x0000070015007824 */ /* 0x040fe200078e0200 */
[----:B------:R-:W-:Y:S01]  /*0f90*/  LEA R7, R21, UR6, 0xa ;  /* 0x0000000615077c11 */ /* 0x000fe2000f8e50ff */
[----:B------:R-:W-:Y:S01]  /*0fa0*/  IMAD.HI.U32 R3, R3, -0xf0f0f0f, RZ ;  /* 0xf0f0f0f103037827 */ /* 0x000fe200078e00ff */
[----:B------:R-:W-:Y:S01]  /*0fb0*/  UMOV UR6, 0x1c0 ;  /* 0x000001c000067882 */ /* 0x000fe20000000000 */
[----:B------:R-:W-:Y:S01]  /*0fc0*/  UMOV UR7, 0x1c4 ;  /* 0x000001c400077882 */ /* 0x000fe20000000000 */
[----:B------:R-:W-:Y:S01]  /*0fd0*/  SEL R7, R7, RZ, !P0 ;  /* 0x000000ff07077207 */ /* 0x000fe20004000000 */
[----:B------:R-:W-:Y:S01]  /*0fe0*/  UMOV UR4, 0x1c0 ;  /* 0x000001c000047882 */ /* 0x000fe20000000000 */
[----:B------:R-:W-:Y:S01]  /*0ff0*/  SEL R5, R0, RZ, !P0 ;  /* 0x000000ff00057207 */ /* 0x000fe20004000000 */
[----:B------:R-:W-:Y:S01]  /*1000*/  UMOV UR5, 0x1c4 ;  /* 0x000001c400057882 */ /* 0x000fe20000000000 */
[----:B------:R-:W-:-:S07]  /*1010*/  SHF.R.U32.HI R3, RZ, 0x7, R3 ;  /* 0x00000007ff037819 */ /* 0x000fce0000011603 */
.L_x_24:
[----:B------:R-:W-:Y:S02]  /*1020*/  USHF.R.U32.HI UR10, URZ, 0x1, UR17 ;  /* 0x00000001ff0a7899 */ /* 0x000fe40008011611 */
[----:B------:R-:W-:Y:S02]  /*1030*/  USHF.L.U32 UR9, UR17, 0x3, URZ ;  /* 0x0000000311097899 */ /* 0x000fe400080006ff */
[----:B------:R-:W-:Y:S02]  /*1040*/  ULOP3.LUT UR10, UR10, 0x1, URZ, 0xc, !UPT ;  /* 0x000000010a0a7892 */ /* 0x000fe4000f8e0cff */
[----:B------:R-:W-:Y:S02]  /*1050*/  ULOP3.LUT UR9, UR9, 0x8, URZ, 0xc0, !UPT ;  /* 0x0000000809097892 */ /* 0x000fe4000f8ec0ff */
[----:B------:R-:W-:Y:S02]  /*1060*/  USHF.L.U32 UR10, UR10, 0x1f, URZ ;  /* 0x0000001f0a0a7899 */ /* 0x000fe400080006ff */
[----:B------:R-:W-:-:S02]  /*1070*/  ULOP3.LUT UR12, UR17, 0x1, URZ, 0xc0, !UPT ;  /* 0x00000001110c7892 */ /* 0x000fc4000f8ec0ff */
[----:B------:R-:W-:Y:S01]  /*1080*/  MOV R0, UR9 ;  /* 0x0000000900007c02 */ /* 0x000fe20008000f00 */
[----:B------:R-:W-:Y:S01]  /*1090*/  UIADD3 UR9, UPT, UPT, UR8, UR9, URZ ;  /* 0x0000000908097290 */ /* 0x000fe2000fffe0ff */
[----:B------:R-:W-:Y:S01]  /*10a0*/  MOV R9, UR10 ;  /* 0x0000000a00097c02 */ /* 0x000fe20008000f00 */
[----:B------:R-:W-:Y:S02]  /*10b0*/  UIMAD UR12, UR12, 0xe0, URZ ;  /* 0x000000e00c0c78a4 */ /* 0x000fe4000f8e02ff */
[----:B------:R-:W-:Y:S01]  /*10c0*/  UIADD3 UR11, UPT, UPT, UR9, 0x31860, URZ ;  /* 0x00031860090b7890 */ /* 0x000fe2000fffe0ff */
[----:B------:R-:W1:Y:S02]  /*10d0*/  SYNCS.PHASECHK.TRANS64.TRYWAIT P0, [R0+UR8+0x31870], R9 ;  /* 0x03187009000075a7 */ /* 0x000e640008001108 */
[----:B-1----:R-:W-:Y:S09]  /*10e0*/  @!P0 BRA `(.L_x_18) ;  /* 0x0000003000208947 */ /* 0x002ff20003800000 */
.L_x_62:
[----:B------:R-:W-:Y:S01]  /*10f0*/  NOP ;  /* 0x0000000000007918 */ /* 0x000fe20000000000 */
[----:B------:R-:W-:-:S05]  /*1100*/  UMOV UR16, URZ ;  /* 0x000000ff00107c82 */ /* 0x000fca0008000000 */
.L_x_23:
[----:B------:R-:W-:Y:S01]  /*1110*/  ULEA UR10, UR15, UR8, 0x3 ;  /* 0x000000080f0a7291 */ /* 0x000fe2000f8e18ff */
[----:B-1----:R-:W-:Y:S01]  /*1120*/  SHF.L.U32 R9, R4, 0x1f, RZ ;  /* 0x0000001f04097819 */ /* 0x002fe200000006ff */
[----:B------:R-:W-:Y:S01]  /*1130*/  ULOP3.LUT UP0, UR14, UR16, 0x2, URZ, 0xc0, !UPT ;  /* 0x00000002100e7892 */ /* 0x000fe2000f80c0ff */
[----:B------:R-:W-:Y:S06]  /*1140*/  MOV R0, UR15 ;  /* 0x0000000f00007c02 */ /* 0x000fec0008000f00 */
[----:B------:R-:W1:Y:S02]  /*1150*/  SYNCS.PHASECHK.TRANS64.TRYWAIT P0, [UR10+0x31840], R9 ;  /* 0x03184009ff0075a7 */ /* 0x000e64000800110a */
[----:B-12---:R-:W-:Y:S05]  /*1160*/  @!P0 BRA `(.L_x_19) ;  /* 0x0000003000208947 */ /* 0x006fea0003800000 */
.L_x_64:
[----:B------:R-:W-:Y:S01]  /*1170*/  NOP ;  /* 0x0000000000007918 */ /* 0x000fe20000000000 */
[----:B------:R-:W-:Y:S05]  /*1180*/  BRA.U UP0, `(.L_x_20) ;  /* 0x0000000100487547 */ /* 0x000fea000b800000 */
[----:B------:R-:W-:Y:S02]  /*1190*/  ULEA UR22, UR15, UR8, 0x9 ;  /* 0x000000080f167291 */ /* 0x000fe4000f8e48ff */
[----:B------:R-:W-:Y:S02]  /*11a0*/  ULEA UR9, UR15, UR8, 0xa ;  /* 0x000000080f097291 */ /* 0x000fe4000f8e50ff */
[----:B------:R-:W-:Y:S02]  /*11b0*/  UIADD3 UR22, UPT, UPT, UR22, 0x30000, URZ ;  /* 0x0003000016167890 */ /* 0x000fe4000fffe0ff */
[----:B------:R-:W-:Y:S02]  /*11c0*/  UIADD3 UR13, UPT, UPT, UR9, 0x30800, URZ ;  /* 0x00030800090d7890 */ /* 0x000fe4000fffe0ff */
[----:B------:R-:W-:Y:S02]  /*11d0*/  UIADD3 UR9, UPT, UPT, UR9, 0x30a00, URZ ;  /* 0x00030a0009097890 */ /* 0x000fe4000fffe0ff */
[----:B------:R-:W-:Y:S02]  /*11e0*/  USHF.R.U32.HI UR22, URZ, 0x4, UR22 ;  /* 0x00000004ff167899 */ /* 0x000fe40008011616 */
[----:B------:R-:W-:Y:S02]  /*11f0*/  USHF.R.U32.HI UR13, URZ, 0x4, UR13 ;  /* 0x00000004ff0d7899 */ /* 0x000fe4000801160d */
[----:B------:R-:W-:Y:S02]  /*1200*/  USHF.R.U32.HI UR9, URZ, 0x4, UR9 ;  /* 0x00000004ff097899 */ /* 0x000fe40008011609 */
[----:B------:R-:W-:Y:S02]  /*1210*/  ULOP3.LUT UR18, UR22, 0x3fe0, URZ, 0xc0, !UPT ;  /* 0x00003fe016127892 */ /* 0x000fe4000f8ec0ff */
[----:B------:R-:W-:Y:S02]  /*1220*/  ULOP3.LUT UR20, UR13, 0x3fc0, URZ, 0xc0, !UPT ;  /* 0x00003fc00d147892 */ /* 0x000fe4000f8ec0ff */
[----:B------:R-:W-:Y:S01]  /*1230*/  ULOP3.LUT UR22, UR9, 0x3fe0, URZ, 0xc0, !UPT ;  /* 0x00003fe009167892 */ /* 0x000fe2000f8ec0ff */
[----:B------:R-:W-:Y:S01]  /*1240*/  UMOV UR19, 0x4008 ;  /* 0x0000400800137882 */ /* 0x000fe20000000000 */
[----:B------:R-:W-:Y:S01]  /*1250*/  UMOV UR21, 0x4008 ;  /* 0x0000400800157882 */ /* 0x000fe20000000000 */
[----:B------:R-:W-:Y:S02]  /*1260*/  UMOV UR23, 0x4008 ;  /* 0x0000400800177882 */ /* 0x000fe40000000000 */
[----:B------:R2:W-:Y:S02]  /*1270*/  UTCCP.T.S.4x32dp128bit tmem[0x1c0], gdesc[UR18] ;  /* 0x0001c012ff0079e7 */ /* 0x0005e40009100000 */
[----:B------:R2:W-:Y:S02]  /*1280*/  UTCCP.T.S.4x32dp128bit tmem[0x1c4], gdesc[UR20] ;  /* 0x0001c414ff0079e7 */ /* 0x0005e40009100000 */
[----:B------:R2:W-:Y:S01]  /*1290*/  UTCCP.T.S.4x32dp128bit tmem[0x1c8], gdesc[UR22] ;  /* 0x0001c816ff0079e7 */ /* 0x0005e20009100000 */
[----:B------:R-:W-:Y:S02]  /*12a0*/  NOP ;  /* 0x0000000000007918 */ /* 0x000fe40000000000 */
.L_x_20:
[----:B------:R-:W-:Y:S01]  /*12b0*/  UISETP.NE.AND UP0, UPT, UR15, 0x3, UPT ;  /* 0x000000030f00788c */ /* 0x000fe2000bf05270 */
[----:B-1----:R-:W1:Y:S01]  /*12c0*/  SHFL.IDX PT, R2, R7, R0, 0x1f ;  /* 0x00001f0007027589 */ /* 0x002e6200000e0000 */
[----:B------:R-:W-:Y:S01]  /*12d0*/  UIADD3 UR9, UPT, UPT, UR15, 0x1, URZ ;  /* 0x000000010f097890 */ /* 0x000fe2000fffe0ff */
[----:B------:R-:W-:Y:S03]  /*12e0*/  NOP ;  /* 0x0000000000007918 */ /* 0x000fe60000000000 */
[----:B------:R-:W-:Y:S03]  /*12f0*/  USEL UR9, UR9, URZ, UP0 ;  /* 0x000000ff09097287 */ /* 0x000fe60008000000 */
[----:B------:R3:W4:Y:S01]  /*1300*/  SHFL.IDX PT, R6, R5, R0, 0x1f ;  /* 0x00001f0005067589 */ /* 0x00072200000e0000 */
[----:B------:R-:W-:Y:S02]  /*1310*/  USHF.L.U32 UR15, UR14, 0x4, URZ ;  /* 0x000000040e0f7899 */ /* 0x000fe400080006ff */
[----:B------:R-:W-:Y:S02]  /*1320*/  ULEA UR13, UR9, UR8, 0x3 ;  /* 0x00000008090d7291 */ /* 0x000fe4000f8e18ff */
[----:B------:R-:W-:Y:S01]  /*1330*/  ULEA UR14, UR14, 0x8b8, 0xd ;  /* 0x000008b80e0e7891 */ /* 0x000fe2000f8e68ff */
[----:B------:R-:W-:Y:S01]  /*1340*/  ISETP.NE.AND P0, PT, RZ, UR9, PT ;  /* 0x00000009ff007c0c */ /* 0x000fe2000bf05270 */
[----:B------:R-:W-:Y:S02]  /*1350*/  UISETP.NE.AND UP0, UPT, UR16, URZ, UPT ;  /* 0x000000ff1000728c */ /* 0x000fe4000bf05270 */
[----:B------:R-:W-:Y:S01]  /*1360*/  UPRMT UR15, UR15, 0x5410, UR14 ;  /* 0x000054100f0f7896 */ /* 0x000fe2000800000e */
[----:B------:R-:W-:Y:S01]  /*1370*/  SEL R11, RZ, 0x1, P0 ;  /* 0x00000001ff0b7807 */ /* 0x000fe20000000000 */
[----:B------:R-:W-:Y:S01]  /*1380*/  UIADD3 UR10, UPT, UPT, UR10, 0x31820, URZ ;  /* 0x000318200a0a7890 */ /* 0x000fe2000fffe0ff */
[----:B------:R-:W-:Y:S02]  /*1390*/  UMOV UR14, URZ ;  /* 0x000000ff000e7c82 */ /* 0x000fe40008000000 */
[----:B------:R-:W-:Y:S01]  /*13a0*/  LOP3.LUT R4, R4, R11, RZ, 0x3c, !PT ;  /* 0x0000000b04047212 */ /* 0x000fe200078e3cff */
[----:B--2---:R-:W-:Y:S01]  /*13b0*/  UMOV UR21, 0x40004040 ;  /* 0x4000404000157882 */ /* 0x004fe20000000000 */
[----:B------:R-:W-:Y:S01]  /*13c0*/  UMOV UR19, 0x40004040 ;  /* 0x4000404000137882 */ /* 0x000fe20000000000 */
[----:B------:R-:W-:Y:S01]  /*13d0*/  UMOV UR25, 0x40004040 ;  /* 0x4000404000197882 */ /* 0x000fe20000000000 */
[----:B------:R-:W-:Y:S01]  /*13e0*/  UMOV UR23, 0x40004040 ;  /* 0x4000404000177882 */ /* 0x000fe20000000000 */
[----:B------:R-:W-:Y:S01]  /*13f0*/  IMAD.U32 R9, R4, -0x80000000, RZ ;  /* 0x8000000004097824 */ /* 0x000fe200078e00ff */
[----:B------:R-:W-:Y:S01]  /*1400*/  UMOV UR29, 0x40004040 ;  /* 0x40004040001d7882 */ /* 0x000fe20000000000 */
[----:B------:R-:W-:Y:S01]  /*1410*/  UMOV UR27, 0x40004040 ;  /* 0x40004040001b7882 */ /* 0x000fe20000000000 */
[----:B------:R-:W-:Y:S01]  /*1420*/  UMOV UR33, 0x40004040 ;  /* 0x4000404000217882 */ /* 0x000fe20000000000 */
[----:B------:R-:W-:Y:S01]  /*1430*/  UMOV UR31, 0x40004040 ;  /* 0x40004040001f7882 */ /* 0x000fe20000000000 */
[----:B-1----:R-:W-:Y:S01]  /*1440*/  R2UR UR20, R2 ;  /* 0x00000000021472ca */ /* 0x002fe200000e0000 */
[----:B---3--:R-:W-:Y:S01]  /*1450*/  IMAD.U32 R0, RZ, RZ, UR9 ;  /* 0x00000009ff007e24 */ /* 0x008fe2000f8e00ff */
[----:B----4-:R-:W-:Y:S11]  /*1460*/  R2UR UR18, R6 ;  /* 0x00000000061272ca */ /* 0x010ff600000e0000 */
[----:B------:R-:W-:Y:S02]  /*1470*/  UIADD3 UR24, UPT, UPT, UR20, 0x2, URZ ;  /* 0x0000000214187890 */ /* 0x000fe4000fffe0ff */
[----:B------:R-:W-:Y:S01]  /*1480*/  UIADD3 UR22, UPT, UPT, UR18, 0x2, URZ ;  /* 0x0000000212167890 */ /* 0x000fe2000fffe0ff */
[----:B------:R1:W-:Y:S01]  /*1490*/  UTCQMMA gdesc[UR20], gdesc[UR18], tmem[UR12], tmem[UR14], idesc[UR15], tmem[UR6], UP0 ;  /* 0x00060e1214007dea */ /* 0x0003e2000800030c */
[----:B------:R-:W-:Y:S02]  /*14a0*/  UIADD3 UR28, UPT, UPT, UR20, 0x4, URZ ;  /* 0x00000004141c7890 */ /* 0x000fe4000fffe0ff */
[----:B------:R-:W-:Y:S02]  /*14b0*/  UIADD3 UR26, UPT, UPT, UR18, 0x4, URZ ;  /* 0x00000004121a7890 */ /* 0x000fe4000fffe0ff */
[----:B------:R-:W-:Y:S02]  /*14c0*/  UIADD3 UR32, UPT, UPT, UR20, 0x6, URZ ;  /* 0x0000000614207890 */ /* 0x000fe4000fffe0ff */
[----:B------:R-:W-:Y:S01]  /*14d0*/  UIADD3 UR30, UPT, UPT, UR18, 0x6, URZ ;  /* 0x00000006121e7890 */ /* 0x000fe2000fffe0ff */
[----:B------:R1:W-:Y:S04]  /*14e0*/  UTCQMMA gdesc[UR24], gdesc[UR22], tmem[UR12], tmem[UR14], idesc[UR15], tmem[UR6], UPT ;  /* 0x00060e1618007dea */ /* 0x0003e8000b80030c */
[----:B------:R1:W-:Y:S04]  /*14f0*/  UTCQMMA gdesc[UR28], gdesc[UR26], tmem[UR12], tmem[UR14], idesc[UR15], tmem[UR6], UPT ;  /* 0x00060e1a1c007dea */ /* 0x0003e8000b80030c */
[----:B------:R1:W-:Y:S01]  /*1500*/  UTCQMMA gdesc[UR32], gdesc[UR30], tmem[UR12], tmem[UR14], idesc[UR15], tmem[UR6], UPT ;  /* 0x00060e1e20007dea */ /* 0x0003e2000b80030c */
[----:B------:R1:W-:Y:S01]  /*1510*/  UTCBAR [UR10], URZ ;  /* 0x000000ff0a0073e9 */ /* 0x0003e200080000ff */
[----:B------:R-:W2:Y:S02]  /*1520*/  SYNCS.PHASECHK.TRANS64.TRYWAIT P0, [UR13+0x31840], R9 ;  /* 0x03184009ff0075a7 */ /* 0x000ea4000800110d */
[----:B-12---:R-:W-:Y:S05]  /*1530*/  @!P0 BRA `(.L_x_21) ;  /* 0x0000002c00488947 */ /* 0x006fea0003800000 */
.L_x_66:
[----:B------:R-:W-:Y:S01]  /*1540*/  UIADD3 UR10, UPT, UPT, UR16, 0x1, URZ ;  /* 0x00000001100a7890 */ /* 0x000fe2000fffe0ff */
[----:B-1----:R-:W1:Y:S01]  /*1550*/  SHFL.IDX PT, R2, R7, R0, 0x1f ;  /* 0x00001f0007027589 */ /* 0x002e6200000e0000 */
[----:B------:R-:W-:Y:S02]  /*1560*/  UIADD3 UR13, UPT, UPT, UR13, 0x31820, URZ ;  /* 0x000318200d0d7890 */ /* 0x000fe4000fffe0ff */
[----:B------:R-:W-:Y:S05]  /*1570*/  USHF.L.U32 UR14, UR10, 0xd, URZ ;  /* 0x0000000d0a0e7899 */ /* 0x000fea00080006ff */
[----:B------:R-:W2:Y:S01]  /*1580*/  SHFL.IDX PT, R6, R5, R0, 0x1f ;  /* 0x00001f0005067589 */ /* 0x000ea200000e0000 */
[----:B------:R-:W-:Y:S01]  /*1590*/  USHF.L.U32 UR15, UR10, 0x4, URZ ;  /* 0x000000040a0f7899 */ /* 0x000fe200080006ff */
[----:B------:R-:W-:Y:S01]  /*15a0*/  NOP ;  /* 0x0000000000007918 */ /* 0x000fe20000000000 */
[----:B------:R-:W-:Y:S01]  /*15b0*/  ULOP3.LUT UR14, UR14, 0x6000, URZ, 0xc0, !UPT ;  /* 0x000060000e0e7892 */ /* 0x000fe2000f8ec0ff */
[----:B------:R-:W-:Y:S01]  /*15c0*/  NOP ;  /* 0x0000000000007918 */ /* 0x000fe20000000000 */
[----:B------:R-:W-:Y:S02]  /*15d0*/  ULOP3.LUT UR15, UR15, 0x30, URZ, 0xc0, !UPT ;  /* 0x000000300f0f7892 */ /* 0x000fe4000f8ec0ff */
[----:B------:R-:W-:Y:S02]  /*15e0*/  ULOP3.LUT UR14, UR14, 0x8b8, URZ, 0xfc, !UPT ;  /* 0x000008b80e0e7892 */ /* 0x000fe4000f8efcff */
[----:B------:R-:W-:Y:S02]  /*15f0*/  UISETP.NE.AND UP0, UPT, UR10, 0x37, UPT ;  /* 0x000000370a00788c */ /* 0x000fe4000bf05270 */
[----:B------:R-:W-:Y:S01]  /*1600*/  UPRMT UR15, UR15, 0x5410, UR14 ;  /* 0x000054100f0f7896 */ /* 0x000fe2000800000e */
[----:B------:R-:W-:Y:S02]  /*1610*/  UMOV UR21, 0x40004040 ;  /* 0x4000404000157882 */ /* 0x000fe40000000000 */
[----:B------:R-:W-:Y:S01]  /*1620*/  UMOV UR14, URZ ;  /* 0x000000ff000e7c82 */ /* 0x000fe20008000000 */
[----:B------:R-:W-:Y:S01]  /*1630*/  UMOV UR19, 0x40004040 ;  /* 0x4000404000137882 */ /* 0x000fe20000000000 */
[----:B------:R-:W-:Y:S01]  /*1640*/  UMOV UR25, 0x40004040 ;  /* 0x4000404000197882 */ /* 0x000fe20000000000 */
[----:B------:R-:W-:Y:S01]  /*1650*/  UMOV UR23, 0x40004040 ;  /* 0x4000404000177882 */ /* 0x000fe20000000000 */
[----:B------:R-:W-:Y:S01]  /*1660*/  UMOV UR29, 0x40004040 ;  /* 0x40004040001d7882 */ /* 0x000fe20000000000 */
[----:B-1----:R-:W-:Y:S01]  /*1670*/  R2UR UR20, R2 ;  /* 0x00000000021472ca */ /* 0x002fe200000e0000 */
[----:B------:R-:W-:Y:S01]  /*1680*/  UMOV UR27, 0x40004040 ;  /* 0x40004040001b7882 */ /* 0x000fe20000000000 */
[----:B--2---:R-:W-:Y:S01]  /*1690*/  R2UR UR18, R6 ;  /* 0x00000000061272ca */ /* 0x004fe200000e0000 */
[----:B------:R-:W-:Y:S01]  /*16a0*/  UMOV UR33, 0x40004040 ;  /* 0x4000404000217882 */ /* 0x000fe20000000000 */
[----:B------:R-:W-:Y:S09]  /*16b0*/  UMOV UR31, 0x40004040 ;  /* 0x40004040001f7882 */ /* 0x000ff20000000000 */
[----:B------:R-:W-:Y:S02]  /*16c0*/  UIADD3 UR24, UPT, UPT, UR20, 0x2, URZ ;  /* 0x0000000214187890 */ /* 0x000fe4000fffe0ff */
[----:B------:R-:W-:Y:S01]  /*16d0*/  UIADD3 UR22, UPT, UPT, UR18, 0x2, URZ ;  /* 0x0000000212167890 */ /* 0x000fe2000fffe0ff */
[----:B------:R1:W-:Y:S01]  /*16e0*/  UTCQMMA gdesc[UR20], gdesc[UR18], tmem[UR12], tmem[UR14], idesc[UR15], tmem[UR4], UPT ;  /* 0x00040e1214007dea */ /* 0x0003e2000b80030c */
        /* <DEDUP_REMOVED lines=8> */
[----:B------:R-:W-:Y:S05]  /*1770*/  BRA.U UP0, `(.L_x_22) ;  /* 0x0000000100087547 */ /* 0x000fea000b800000 */
[----:B------:R2:W-:Y:S01]  /*1780*/  UTCBAR [UR11], URZ ;  /* 0x000000ff0b0073e9 */ /* 0x0005e200080000ff */
[----:B------:R-:W-:Y:S01]  /*1790*/  NOP ;  /* 0x0000000000007918 */ /* 0x000fe20000000000 */
.L_x_22:
[----:B------:R-:W-:Y:S02]  /*17a0*/  UISETP.NE.AND UP0, UPT, UR9, 0x3, UPT ;  /* 0x000000030900788c */ /* 0x000fe4000bf05270 */
[----:B------:R-:W-:Y:S02]  /*17b0*/  UIADD3 UR9, UPT, UPT, UR9, 0x1, URZ ;  /* 0x0000000109097890 */ /* 0x000fe4000fffe0ff */
[----:B------:R-:W-:Y:S02]  /*17c0*/  UIADD3 UR16, UPT, UPT, UR16, 0x2, URZ ;  /* 0x0000000210107890 */ /* 0x000fe4000fffe0ff */
[----:B-1----:R-:W-:Y:S02]  /*17d0*/  USEL UR15, UR9, URZ, UP0 ;  /* 0x000000ff090f7287 */ /* 0x002fe40008000000 */
[----:B------:R-:W-:Y:S04]  /*17e0*/  UISETP.NE.AND UP0, UPT, UR16, 0x38, UPT ;  /* 0x000000381000788c */ /* 0x000fe8000bf05270 */
[----:B------:R-:W-:Y:S04]  /*17f0*/  ISETP.NE.AND P0, PT, RZ, UR15, PT ;  /* 0x0000000fff007c0c */ /* 0x000fe8000bf05270 */
[----:B------:R-:W-:Y:S04]  /*1800*/  SEL R9, RZ, 0x1, P0 ;  /* 0x00000001ff097807 */ /* 0x000fe80000000000 */
[----:B------:R-:W-:Y:S01]  /*1810*/  LOP3.LUT R4, R4, R9, RZ, 0x3c, !PT ;  /* 0x0000000904047212 */ /* 0x000fe200078e3cff */
[----:B------:R-:W-:Y:S06]  /*1820*/  BRA.U UP0, `(.L_x_23) ;  /* 0xfffffff900387547 */ /* 0x000fec000b83ffff */
[----:B------:R-:W-:-:S13]  /*1830*/  ISETP.NE.AND P0, PT, R3, UR17, PT ;  /* 0x0000001103007c0c */ /* 0x000fda000bf05270 */
[----:B--2---:R-:W-:Y:S05]  /*1840*/  @!P0 EXIT ;  /* 0x000000000000894d */ /* 0x004fea0003800000 */
[----:B------:R-:W-:Y:S01]  /*1850*/  UIADD3 UR17, UPT, UPT, UR17, 0x1, URZ ;  /* 0x0000000111117890 */ /* 0x000fe2000fffe0ff */
[----:B------:R-:W-:Y:S11]  /*1860*/  BRA `(.L_x_24) ;  /* 0xfffffff400ec7947 */ /* 0x000ff6000383ffff */
.L_x_11:
[----:B------:R-:W-:-:S13]  /*1870*/  ELECT P0, URZ, PT ;  /* 0x0000000000ff782f */ /* 0x000fda0003800000 */
[----:B------:R-:W-:Y:S05]  /*1880*/  @!P0 BRA `(.L_x_13) ;  /* 0x0000000800948947 */ /* 0x000fea0003800000 */
[----:B------:R-:W1:Y:S02]  /*1890*/  S2R R12, SR_CTAID.X ;  /* 0x00000000000c7919 */ /* 0x000e640000002500 */
[----:B-1----:R-:W-:-:S13]  /*18a0*/  ISETP.GE.U32.AND P0, PT, R12, R5, PT ;  /* 0x000000050c00720c */ /* 0x002fda0003f06070 */
[----:B------:R-:W-:Y:S05]  /*18b0*/  @P0 EXIT ;  /* 0x000000000000094d */ /* 0x000fea0003800000 */
[----:B------:R-:W1:Y:S01]  /*18c0*/  LDC.64 R16, c[0x0][0x348] ;  /* 0x0000d200ff107b82 */ /* 0x000e620000000a00 */
[-C--:B------:R-:W-:Y:S01]  /*18d0*/  LOP3.LUT R0, RZ, R12.reuse, RZ, 0x33, !PT ;  /* 0x0000000cff007212 */ /* 0x080fe200078e33ff */
[----:B------:R-:W-:Y:S02]  /*18e0*/  HFMA2 R13, -RZ, RZ, 0, 0 ;  /* 0x00000000ff0d7431 */ /* 0x000fe400000001ff */
[----:B------:R-:W-:Y:S02]  /*18f0*/  IMAD.MOV.U32 R14, RZ, RZ, RZ ;  /* 0x000000ffff0e7224 */ /* 0x000fe400078e00ff */
[----:B------:R-:W-:Y:S02]  /*1900*/  IMAD.IADD R0, R5, 0x1, R0 ;  /* 0x0000000105007824 */ /* 0x000fe400078e0200 */
[----:B------:R-:W2:Y:S02]  /*1910*/  LDC.64 R6, c[0x0][0x358] ;  /* 0x0000d600ff067b82 */ /* 0x000ea40000000a00 */
[----:B------:R-:W-:Y:S01]  /*1920*/  IMAD.HI.U32 R11, R0, -0xf0f0f0f, RZ ;  /* 0xf0f0f0f1000b7827 */ /* 0x000fe200078e00ff */
[----:B------:R-:W-:-:S04]  /*1930*/  MOV R0, R12 ;  /* 0x0000000c00007202 */ /* 0x000fc80000000f00 */
[----:B------:R-:W-:-:S07]  /*1940*/  SHF.R.U32.HI R11, RZ, 0x7, R11 ;  /* 0x00000007ff0b7819 */ /* 0x000fce000001160b */
.L_x_30:
[----:B------:R-:W-:Y:S02]  /*1950*/  SHF.R.U32.HI R3, RZ, 0x4, R0 ;  /* 0x00000004ff037819 */ /* 0x000fe40000011600 */
[----:B------:R-:W-:-:S03]  /*1960*/  MOV R4, 0x19d0 ;  /* 0x000019d000047802 */ /* 0x000fc60000000f00 */
[----:B------:R-:W-:-:S04]  /*1970*/  IMAD.HI.U32 R3, R3, 0xd79435f, RZ ;  /* 0x0d79435f03037827 */ /* 0x000fc800078e00ff */
[C---:B------:R-:W-:Y:S02]  /*1980*/  IMAD R35, R3.reuse, -0x10, R20 ;  /* 0xfffffff003237824 */ /* 0x040fe400078e0214 */
[----:B------:R-:W-:-:S03]  /*1990*/  IMAD R0, R3, -0x130, R0 ;  /* 0xfffffed003007824 */ /* 0x000fc600078e0200 */
[----:B------:R-:W-:Y:S02]  /*19a0*/  VIMNMX.U32 R35, PT, PT, R35, 0x10, PT ;  /* 0x0000001023237848 */ /* 0x000fe40003fe0000 */
[----:B-1----:R-:W-:Y:S02]  /*19b0*/  LOP3.LUT R8, R0, 0xffff, RZ, 0xc0, !PT ;  /* 0x0000ffff00087812 */ /* 0x002fe400078ec0ff */
[----:B-12---:R-:W-:Y:S05]  /*19c0*/  CALL.REL.NOINC `($__internal_3_$__cuda_sm20_div_u16) ;  /* 0x0000002800ec7944 */ /* 0x006fea0003c00000 */
[----:B------:R-:W-:Y:S01]  /*19d0*/  PRMT R35, R35, 0x9910, RZ ;  /* 0x0000991023237816 */ /* 0x000fe200000000ff */
[----:B------:R-:W1:Y:S01]  /*19e0*/  S2R R8, SR_CgaCtaId ;  /* 0x0000000000087919 */ /* 0x000e620000008800 */
[----:B------:R-:W-:Y:S01]  /*19f0*/  PRMT R2, R36, 0x9910, RZ ;  /* 0x0000991024027816 */ /* 0x000fe200000000ff */
[----:B------:R-:W2:Y:S01]  /*1a00*/  LDC.64 R4, c[0x0][0x380] ;  /* 0x0000e000ff047b82 */ /* 0x000ea20000000a00 */
[----:B------:R-:W-:-:S03]  /*1a10*/  MOV R10, 0x100 ;  /* 0x00000100000a7802 */ /* 0x000fc60000000f00 */
[----:B------:R-:W-:-:S04]  /*1a20*/  IMAD R2, R35, R2, RZ ;  /* 0x0000000223027224 */ /* 0x000fc800078e02ff */
[----:B------:R-:W-:-:S05]  /*1a30*/  IMAD.MOV R2, RZ, RZ, -R2 ;  /* 0x000000ffff027224 */ /* 0x000fca00078e0a02 */
[----:B------:R-:W-:-:S05]  /*1a40*/  PRMT R9, R2, 0x7710, RZ ;  /* 0x0000771002097816 */ /* 0x000fca00000000ff */
[----:B------:R-:W-:Y:S01]  /*1a50*/  IMAD.IADD R2, R0, 0x1, R9 ;  /* 0x0000000100027824 */ /* 0x000fe200078e0209 */
[----:B------:R-:W-:Y:S01]  /*1a60*/  LOP3.LUT R9, R36, 0xffff, RZ, 0xc0, !PT ;  /* 0x0000ffff24097812 */ /* 0x000fe200078ec0ff */
[----:B------:R-:W-:-:S03]  /*1a70*/  IMAD.MOV.U32 R0, RZ, RZ, RZ ;  /* 0x000000ffff007224 */ /* 0x000fc600078e00ff */
[----:B------:R-:W-:Y:S01]  /*1a80*/  LOP3.LUT R2, R2, 0xffff, RZ, 0xc0, !PT ;  /* 0x0000ffff02027812 */ /* 0x000fe200078ec0ff */
[----:B------:R-:W-:-:S04]  /*1a90*/  IMAD R9, R9, 0xe0, RZ ;  /* 0x000000e009097824 */ /* 0x000fc800078e02ff */
[----:B------:R-:W-:Y:S01]  /*1aa0*/  IMAD R2, R3, 0x10, R2 ;  /* 0x0000001003027824 */ /* 0x000fe200078e0202 */
[----:B------:R-:W-:-:S04]  /*1ab0*/  MOV R3, 0x400 ;  /* 0x0000040000037802 */ /* 0x000fc80000000f00 */
[----:B------:R-:W-:Y:S02]  /*1ac0*/  SHF.L.U32 R2, R2, 0x7, RZ ;  /* 0x0000000702027819 */ /* 0x000fe400000006ff */
[----:B-1----:R-:W-:-:S03]  /*1ad0*/  LEA R8, R8, R3, 0x18 ;  /* 0x0000000308087211 */ /* 0x002fc600078ec0ff */
[----:B--2---:R-:W-:-:S07]  /*1ae0*/  IMAD.WIDE.U32 R4, R2, 0x4, R4 ;  /* 0x0000000402047825 */ /* 0x004fce00078e0004 */
.L_x_29:
[----:B------:R-:W-:Y:S01]  /*1af0*/  LOP3.LUT R13, R13, 0x1, RZ, 0x3c, !PT ;  /* 0x000000010d0d7812 */ /* 0x000fe200078e3cff */
[----:B------:R-:W-:Y:S05]  /*1b00*/  YIELD ;  /* 0x0000000000007946 */ /* 0x000fea0003800000 */
[----:B------:R-:W-:Y:S04]  /*1b10*/  SHF.L.U32 R3, R13, 0x1f, RZ ;  /* 0x0000001f0d037819 */ /* 0x000fe800000006ff */
[----:B-1----:R-:W1:Y:S02]  /*1b20*/  SYNCS.PHASECHK.TRANS64.TRYWAIT P0, [R8+URZ+0x31820], R3 ;  /* 0x03182003080075a7 */ /* 0x002e6400080011ff */
[----:B-12---:R-:W-:Y:S05]  /*1b30*/  @!P0 BRA `(.L_x_25) ;  /* 0x0000002400e48947 */ /* 0x006fea0003800000 */
.L_x_68:
[----:B------:R-:W2:Y:S01]  /*1b40*/  LDCU.64 UR24, c[0x0][0x348] ;  /* 0x00006900ff1877ac */ /* 0x000ea20008000a00 */
[----:B------:R-:W-:Y:S01]  /*1b50*/  R2UR UR4, R6 ;  /* 0x00000000060472ca */ /* 0x000fe200000e0000 */
[----:B-1----:R-:W-:Y:S01]  /*1b60*/  IMAD.MOV.U32 R19, RZ, RZ, 0xb580 ;  /* 0x0000b580ff137424 */ /* 0x002fe200078e00ff */
[----:B------:R-:W-:Y:S01]  /*1b70*/  R2UR UR5, R7 ;  /* 0x00000000070572ca */ /* 0x000fe200000e0000 */
[----:B------:R-:W-:Y:S01]  /*1b80*/  IMAD.U32 R15, R13, -0x80000000, RZ ;  /* 0x800000000d0f7824 */ /* 0x000fe200078e00ff */
[----:B------:R-:W-:Y:S01]  /*1b90*/  R2UR UR19, R2 ;  /* 0x00000000021372ca */ /* 0x000fe200000e0000 */
[----:B------:R-:W-:Y:S01]  /*1ba0*/  UMOV UR6, 0x0 ;  /* 0x0000000000067882 */ /* 0x000fe20000000000 */
[----:B------:R-:W-:Y:S01]  /*1bb0*/  UMOV UR7, 0x10000000 ;  /* 0x1000000000077882 */ /* 0x000fe20000000000 */
[----:B------:R-:W-:Y:S02]  /*1bc0*/  R2UR UR15, R0 ;  /* 0x00000000000f72ca */ /* 0x000fe400000e0000 */
[----:B------:R-:W-:Y:S02]  /*1bd0*/  R2UR UR22, R9 ;  /* 0x00000000091672ca */ /* 0x000fe400000e0000 */
[C---:B------:R-:W-:Y:S02]  /*1be0*/  IADD3 R22, P0, PT, R16.reuse, 0xc0, RZ ;  /* 0x000000c010167810 */ /* 0x040fe40007f1e0ff */
[----:B------:R-:W-:Y:S02]  /*1bf0*/  IADD3 R24, P1, PT, R16, 0x40, RZ ;  /* 0x0000004010187810 */ /* 0x000fe40007f3e0ff */
[----:B------:R-:W3:Y:S01]  /*1c00*/  LDG.E.CONSTANT R3, desc[UR4][R4.64] ;  /* 0x0000000404037981 */ /* 0x000ee2000c1e9900 */
[----:B------:R-:W-:Y:S01]  /*1c10*/  R2UR UR9, R8 ;  /* 0x00000000080972ca */ /* 0x000fe200000e0000 */
[--C-:B------:R-:W-:Y:S01]  /*1c20*/  IMAD.X R23, RZ, RZ, R17.reuse, P0 ;  /* 0x000000ffff177224 */ /* 0x100fe200000e0611 */
[----:B------:R-:W-:Y:S01]  /*1c30*/  R2UR UR18, R10 ;  /* 0x000000000a1272ca */ /* 0x000fe200000e0000 */
[----:B------:R-:W-:Y:S01]  /*1c40*/  IMAD.X R25, RZ, RZ, R17, P1 ;  /* 0x000000ffff197224 */ /* 0x000fe200008e0611 */
[----:B------:R-:W-:Y:S01]  /*1c50*/  R2UR UR30, R24 ;  /* 0x00000000181e72ca */ /* 0x000fe200000e0000 */
[----:B------:R-:W-:Y:S01]  /*1c60*/  UMOV UR14, UR19 ;  /* 0x00000013000e7c82 */ /* 0x000fe20008000000 */
[----:B------:R-:W-:Y:S02]  /*1c70*/  R2UR UR26, R22 ;  /* 0x00000000161a72ca */ /* 0x000fe400000e0000 */
[----:B------:R-:W-:Y:S02]  /*1c80*/  R2UR UR31, R25 ;  /* 0x00000000191f72ca */ /* 0x000fe400000e0000 */
[----:B------:R-:W-:Y:S03]  /*1c90*/  R2UR UR27, R23 ;  /* 0x00000000171b72ca */ /* 0x000fe600000e0000 */
[----:B------:R-:W-:Y:S02]  /*1ca0*/  UIADD3 UR17, UPT, UPT, UR9, 0x31800, URZ ;  /* 0x0003180009117890 */ /* 0x000fe4000fffe0ff */
[----:B------:R-:W-:Y:S02]  /*1cb0*/  UIADD3 UR18, UPT, UPT, UR18, -0x100, URZ ;  /* 0xffffff0012127890 */ /* 0x000fe4000fffe0ff */
[----:B------:R-:W-:Y:S02]  /*1cc0*/  UIADD3 UR16, UPT, UPT, UR9, 0x4000, URZ ;  /* 0x0000400009107890 */ /* 0x000fe4000fffe0ff */
[----:B------:R-:W-:Y:S02]  /*1cd0*/  UIADD3 UR8, UPT, UPT, UR9, 0x14000, URZ ;  /* 0x0001400009087890 */ /* 0x000fe4000fffe0ff */
[----:B------:R-:W-:Y:S02]  /*1ce0*/  UIADD3 UR12, UPT, UPT, UR9, 0x30000, URZ ;  /* 0x00030000090c7890 */ /* 0x000fe4000fffe0ff */
[----:B------:R-:W-:Y:S01]  /*1cf0*/  UIADD3 UR20, UPT, UPT, UR9, 0x30800, URZ ;  /* 0x0003080009147890 */ /* 0x000fe2000fffe0ff */
[----:B------:R-:W-:Y:S02]  /*1d00*/  UMOV UR10, UR18 ;  /* 0x00000012000a7c82 */ /* 0x000fe40008000000 */
[----:B------:R1:W-:Y:S01]  /*1d10*/  UTMALDG.2D [UR16], [UR30], desc[UR6] ;  /* 0x000006101e0075b4 */ /* 0x0003e20008009000 */
[----:B------:R-:W-:Y:S01]  /*1d20*/  UMOV UR9, UR17 ;  /* 0x0000001100097c82 */ /* 0x000fe20008000000 */
[----:B------:R-:W-:Y:S01]  /*1d30*/  UMOV UR13, UR17 ;  /* 0x00000011000d7c82 */ /* 0x000fe20008000000 */
[----:B------:R-:W-:Y:S01]  /*1d40*/  UMOV UR21, UR17 ;  /* 0x0000001100157c82 */ /* 0x000fe20008000000 */
[C---:B---3--:R-:W-:Y:S01]  /*1d50*/  IMAD.SHL.U32 R18, R3.reuse, 0x1000, RZ ;  /* 0x0000100003127824 */ /* 0x048fe200078e00ff */
[C---:B------:R-:W-:Y:S01]  /*1d60*/  ISETP.GT.AND P0, PT, R3.reuse, RZ, PT ;  /* 0x000000ff0300720c */ /* 0x040fe20003f04270 */
[----:B--2---:R-:W-:Y:S01]  /*1d70*/  UIADD3 UR28, UP2, UPT, UR24, 0x140, URZ ;  /* 0x00000140181c7890 */ /* 0x004fe2000ff5e0ff */
[----:B------:R-:W-:Y:S01]  /*1d80*/  R2UR UR4, R3 ;  /* 0x00000000030472ca */ /* 0x000fe200000e0000 */
[----:B------:R-:W-:Y:S01]  /*1d90*/  UIADD3 UR24, UP1, UPT, UR24, 0x1c0, URZ ;  /* 0x000001c018187890 */ /* 0x000fe2000ff3e0ff */
[----:B------:R-:W-:Y:S01]  /*1da0*/  SEL R18, R18, RZ, P0 ;  /* 0x000000ff12127207 */ /* 0x000fe20000000000 */
[----:B------:R-:W-:Y:S02]  /*1db0*/  UIADD3.X UR29, UPT, UPT, URZ, UR25, URZ, UP2, !UPT ;  /* 0x00000019ff1d7290 */ /* 0x000fe400097fe4ff */
[----:B------:R-:W-:Y:S02]  /*1dc0*/  UIADD3.X UR25, UPT, UPT, URZ, UR25, URZ, UP1, !UPT ;  /* 0x00000019ff197290 */ /* 0x000fe40008ffe4ff */
[----:B------:R-:W-:Y:S05]  /*1dd0*/  IMAD.IADD R18, R9, 0x1, R18 ;  /* 0x0000000109127824 */ /* 0x000fea00078e0212 */
[----:B------:R-:W-:Y:S01]  /*1de0*/  R2UR UR11, R18 ;  /* 0x00000000120b72ca */ /* 0x000fe200000e0000 */
[----:B------:R-:W-:Y:S04]  /*1df0*/  UISETP.LT.AND UP0, UPT, URZ, UR4, UPT ;  /* 0x00000004ff00728c */ /* 0x000fe8000bf01270 */
[----:B------:R-:W-:Y:S04]  /*1e00*/  USEL UR4, URZ, UR4, !UP0 ;  /* 0x00000004ff047287 */ /* 0x000fe8000c000000 */
[----:B------:R-:W-:Y:S04]  /*1e10*/  UIMAD UR23, UR4, 0xe, UR15 ;  /* 0x0000000e041778a4 */ /* 0x000fe8000f8e020f */
[----:B------:R1:W-:Y:S01]  /*1e20*/  UTMALDG.2D [UR8], [UR26], desc[UR6] ;  /* 0x000006081a0075b4 */ /* 0x0003e20008009000 */
[----:B------:R1:W-:Y:S04]  /*1e30*/  UTMALDG.2D [UR12], [UR28], desc[UR6] ;  /* 0x0000060c1c0075b4 */ /* 0x0003e80008009000 */
[----:B------:R1:W-:Y:S01]  /*1e40*/  UTMALDG.2D [UR20], [UR24], desc[UR6] ;  /* 0x00000614180075b4 */ /* 0x0003e20008009000 */
[----:B------:R1:W-:Y:S01]  /*1e50*/  SYNCS.ARRIVE.TRANS64 RZ, [R8+URZ+0x31800], R19 ;  /* 0x0318001308ff79a7 */ /* 0x0003e200080000ff */
[----:B------:R-:W2:Y:S02]  /*1e60*/  SYNCS.PHASECHK.TRANS64.TRYWAIT P0, [R8+URZ+0x31828], R15 ;  /* 0x0318280f080075a7 */ /* 0x000ea400080011ff */
[----:B-12---:R-:W-:Y:S05]  /*1e70*/  @!P0 BRA `(.L_x_26) ;  /* 0x0000002400308947 */ /* 0x006fea0003800000 */
.L_x_70:
[----:B------:R-:W-:Y:S01]  /*1e80*/  R2UR UR4, R8 ;  /* 0x00000000080472ca */ /* 0x000fe200000e0000 */
[----:B------:R-:W-:Y:S01]  /*1e90*/  UMOV UR14, 0x0 ;  /* 0x00000000000e7882 */ /* 0x000fe20000000000 */
[----:B------:R-:W-:Y:S01]  /*1ea0*/  R2UR UR10, R10 ;  /* 0x000000000a0a72ca */ /* 0x000fe200000e0000 */
[----:B------:R-:W-:Y:S01]  /*1eb0*/  UMOV UR15, 0x10000000 ;  /* 0x10000000000f7882 */ /* 0x000fe20000000000 */
[----:B------:R-:W-:Y:S01]  /*1ec0*/  R2UR UR16, R24 ;  /* 0x00000000181072ca */ /* 0x000fe200000e0000 */
[----:B------:R-:W-:Y:S01]  /*1ed0*/  IMAD.MOV.U32 R19, RZ, RZ, 0xb000 ;  /* 0x0000b000ff137424 */ /* 0x000fe200078e00ff */
[----:B------:R-:W-:Y:S02]  /*1ee0*/  R2UR UR17, R25 ;  /* 0x00000000191172ca */ /* 0x000fe400000e0000 */
[----:B------:R-:W-:Y:S02]  /*1ef0*/  R2UR UR11, R2 ;  /* 0x00000000020b72ca */ /* 0x000fe400000e0000 */
[----:B------:R-:W-:Y:S02]  /*1f00*/  R2UR UR12, R22 ;  /* 0x00000000160c72ca */ /* 0x000fe400000e0000 */
[----:B------:R-:W-:Y:S01]  /*1f10*/  R2UR UR13, R23 ;  /* 0x00000000170d72ca */ /* 0x000fe200000e0000 */
[----:B------:R-:W-:Y:S01]  /*1f20*/  UIADD3 UR9, UPT, UPT, UR4, 0x31808, URZ ;  /* 0x0003180804097890 */ /* 0x000fe2000fffe0ff */
[----:B------:R-:W-:Y:S01]  /*1f30*/  R2UR UR7, R18 ;  /* 0x00000000120772ca */ /* 0x000fe200000e0000 */
[----:B------:R-:W-:Y:S02]  /*1f40*/  UIADD3 UR10, UPT, UPT, UR10, -0x80, URZ ;  /* 0xffffff800a0a7890 */ /* 0x000fe4000fffe0ff */
[----:B------:R-:W-:Y:S02]  /*1f50*/  UIADD3 UR8, UPT, UPT, UR4, 0x8000, URZ ;  /* 0x0000800004087890 */ /* 0x000fe4000fffe0ff */
[----:B------:R-:W-:Y:S01]  /*1f60*/  UIADD3 UR4, UPT, UPT, UR4, 0x1b000, URZ ;  /* 0x0001b00004047890 */ /* 0x000fe2000fffe0ff */
[----:B------:R-:W-:Y:S02]  /*1f70*/  UMOV UR5, UR9 ;  /* 0x0000000900057c82 */ /* 0x000fe40008000000 */
[----:B------:R-:W-:Y:S04]  /*1f80*/  UMOV UR6, UR10 ;  /* 0x0000000a00067c82 */ /* 0x000fe80008000000 */
[----:B------:R2:W-:Y:S02]  /*1f90*/  UTMALDG.2D [UR8], [UR16], desc[UR14] ;  /* 0x00000e08100075b4 */ /* 0x0005e40008009000 */
[----:B------:R2:W-:Y:S01]  /*1fa0*/  UTMALDG.2D [UR4], [UR12], desc[UR14] ;  /* 0x00000e040c0075b4 */ /* 0x0005e20008009000 */
[----:B------:R2:W-:Y:S01]  /*1fb0*/  SYNCS.ARRIVE.TRANS64 RZ, [R8+URZ+0x31808], R19 ;  /* 0x0318081308ff79a7 */ /* 0x0005e200080000ff */
[----:B------:R-:W3:Y:S02]  /*1fc0*/  SYNCS.PHASECHK.TRANS64.TRYWAIT P0, [R8+URZ+0x31830], R15 ;  /* 0x0318300f080075a7 */ /* 0x000ee400080011ff */
[----:B--23--:R-:W-:Y:S05]  /*1fd0*/  @!P0 BRA `(.L_x_27) ;  /* 0x0000002000f48947 */ /* 0x00cfea0003800000 */
.L_x_72:
[----:B------:R-:W-:Y:S01]  /*1fe0*/  R2UR UR4, R8 ;  /* 0x00000000080472ca */ /* 0x000fe200000e0000 */
[----:B------:R-:W-:Y:S01]  /*1ff0*/  UMOV UR14, 0x0 ;  /* 0x00000000000e7882 */ /* 0x000fe20000000000 */
[----:B------:R-:W-:Y:S01]  /*2000*/  R2UR UR10, R10 ;  /* 0x000000000a0a72ca */ /* 0x000fe200000e0000 */
[----:B------:R-:W-:Y:S01]  /*2010*/  UMOV UR15, 0x10000000 ;  /* 0x10000000000f7882 */ /* 0x000fe20000000000 */
[----:B------:R-:W-:Y:S01]  /*2020*/  R2UR UR16, R24 ;  /* 0x00000000181072ca */ /* 0x000fe200000e0000 */
[----:B------:R-:W-:Y:S01]  /*2030*/  VIADD R3, R10, 0x80 ;  /* 0x000000800a037836 */ /* 0x000fe20000000000 */
[----:B------:R-:W-:Y:S02]  /*2040*/  R2UR UR17, R25 ;  /* 0x00000000191172ca */ /* 0x000fe400000e0000 */
[----:B------:R-:W-:Y:S02]  /*2050*/  R2UR UR11, R2 ;  /* 0x00000000020b72ca */ /* 0x000fe400000e0000 */
[----:B------:R-:W-:Y:S02]  /*2060*/  R2UR UR12, R22 ;  /* 0x00000000160c72ca */ /* 0x000fe400000e0000 */
[----:B------:R-:W-:Y:S01]  /*2070*/  R2UR UR13, R23 ;  /* 0x00000000170d72ca */ /* 0x000fe200000e0000 */
[----:B------:R-:W-:Y:S01]  /*2080*/  UIADD3 UR9, UPT, UPT, UR4, 0x31810, URZ ;  /* 0x0003181004097890 */ /* 0x000fe2000fffe0ff */
[----:B------:R-:W-:Y:S01]  /*2090*/  R2UR UR7, R18 ;  /* 0x00000000120772ca */ /* 0x000fe200000e0000 */
[----:B------:R-:W-:Y:S02]  /*20a0*/  UIADD3 UR8, UPT, UPT, UR4, 0xc000, URZ ;  /* 0x0000c00004087890 */ /* 0x000fe4000fffe0ff */
[----:B------:R-:W-:Y:S01]  /*20b0*/  UIADD3 UR4, UPT, UPT, UR4, 0x22000, URZ ;  /* 0x0002200004047890 */ /* 0x000fe2000fffe0ff */
[----:B------:R-:W-:Y:S02]  /*20c0*/  UMOV UR6, UR10 ;  /* 0x0000000a00067c82 */ /* 0x000fe40008000000 */
[----:B------:R-:W-:Y:S04]  /*20d0*/  UMOV UR5, UR9 ;  /* 0x0000000900057c82 */ /* 0x000fe80008000000 */
[----:B------:R2:W-:Y:S03]  /*20e0*/  UTMALDG.2D [UR8], [UR16], desc[UR14] ;  /* 0x00000e08100075b4 */ /* 0x0005e60008009000 */
[----:B------:R2:W-:Y:S01]  /*20f0*/  UTMALDG.2D [UR4], [UR12], desc[UR14] ;  /* 0x00000e040c0075b4 */ /* 0x0005e20008009000 */
[----:B------:R2:W-:Y:S01]  /*2100*/  SYNCS.ARRIVE.TRANS64 RZ, [R8+URZ+0x31810], R19 ;  /* 0x0318101308ff79a7 */ /* 0x0005e200080000ff */
[----:B------:R-:W3:Y:S02]  /*2110*/  SYNCS.PHASECHK.TRANS64.TRYWAIT P0, [R8+URZ+0x31838], R15 ;  /* 0x0318380f080075a7 */ /* 0x000ee400080011ff */
[----:B--23--:R-:W-:Y:S05]  /*2120*/  @!P0 BRA `(.L_x_28) ;  /* 0x0000002000bc8947 */ /* 0x00cfea0003800000 */
.L_x_74:
[----:B------:R-:W-:Y:S01]  /*2130*/  R2UR UR4, R8 ;  /* 0x00000000080472ca */ /* 0x000fe200000e0000 */
[----:B------:R-:W-:Y:S01]  /*2140*/  UMOV UR14, 0x0 ;  /* 0x00000000000e7882 */ /* 0x000fe20000000000 */
[----:B------:R-:W-:Y:S01]  /*2150*/  R2UR UR16, R24 ;  /* 0x00000000181072ca */ /* 0x000fe200000e0000 */
[----:B------:R-:W-:Y:S01]  /*2160*/  UMOV UR15, 0x10000000 ;  /* 0x10000000000f7882 */ /* 0x000fe20000000000 */
[----:B------:R-:W-:Y:S01]  /*2170*/  R2UR UR17, R25 ;  /* 0x00000000191172ca */ /* 0x000fe200000e0000 */
[----:B------:R-:W-:Y:S01]  /*2180*/  VIADD R10, R10, 0x200 ;  /* 0x000002000a0a7836 */ /* 0x000fe20000000000 */
[----:B------:R-:W-:Y:S01]  /*2190*/  R2UR UR10, R3 ;  /* 0x00000000030a72ca */ /* 0x000fe200000e0000 */
[----:B------:R-:W-:Y:S01]  /*21a0*/  VIADD R0, R0, 0x1 ;  /* 0x0000000100007836 */ /* 0x000fe20000000000 */
[----:B------:R-:W-:Y:S02]  /*21b0*/  R2UR UR11, R2 ;  /* 0x00000000020b72ca */ /* 0x000fe400000e0000 */
[----:B------:R-:W-:Y:S02]  /*21c0*/  R2UR UR12, R22 ;  /* 0x00000000160c72ca */ /* 0x000fe400000e0000 */
[----:B------:R-:W-:Y:S01]  /*21d0*/  R2UR UR13, R23 ;  /* 0x00000000170d72ca */ /* 0x000fe200000e0000 */
[----:B------:R-:W-:Y:S01]  /*21e0*/  UIADD3 UR9, UPT, UPT, UR4, 0x31818, URZ ;  /* 0x0003181804097890 */ /* 0x000fe2000fffe0ff */
[----:B------:R-:W-:Y:S01]  /*21f0*/  R2UR UR7, R18 ;  /* 0x00000000120772ca */ /* 0x000fe200000e0000 */
[----:B------:R-:W-:Y:S01]  /*2200*/  UIADD3 UR8, UPT, UPT, UR4, 0x10000, URZ ;  /* 0x0001000004087890 */ /* 0x000fe2000fffe0ff */
[----:B------:R-:W-:Y:S01]  /*2210*/  ISETP.NE.AND P0, PT, R10, 0x1d00, PT ;  /* 0x00001d000a00780c */ /* 0x000fe20003f05270 */
[----:B------:R-:W-:Y:S02]  /*2220*/  UIADD3 UR4, UPT, UPT, UR4, 0x29000, URZ ;  /* 0x0002900004047890 */ /* 0x000fe4000fffe0ff */
[----:B------:R-:W-:Y:S01]  /*2230*/  UMOV UR6, UR10 ;  /* 0x0000000a00067c82 */ /* 0x000fe20008000000 */
[----:B------:R-:W-:Y:S04]  /*2240*/  UMOV UR5, UR9 ;  /* 0x0000000900057c82 */ /* 0x000fe80008000000 */
[----:B------:R2:W-:Y:S03]  /*2250*/  UTMALDG.2D [UR8], [UR16], desc[UR14] ;  /* 0x00000e08100075b4 */ /* 0x0005e60008009000 */
[----:B------:R2:W-:Y:S01]  /*2260*/  UTMALDG.2D [UR4], [UR12], desc[UR14] ;  /* 0x00000e040c0075b4 */ /* 0x0005e20008009000 */
[----:B------:R2:W-:Y:S01]  /*2270*/  SYNCS.ARRIVE.TRANS64 RZ, [R8+URZ+0x31818], R19 ;  /* 0x0318181308ff79a7 */ /* 0x0005e200080000ff */
[----:B------:R-:W-:Y:S05]  /*2280*/  @P0 BRA `(.L_x_29) ;  /* 0xfffffff800180947 */ /* 0x000fea000383ffff */
[----:B------:R-:W-:-:S13]  /*2290*/  ISETP.NE.AND P0, PT, R14, R11, PT ;  /* 0x0000000b0e00720c */ /* 0x000fda0003f05270 */
[----:B--2---:R-:W-:Y:S05]  /*22a0*/  @!P0 EXIT ;  /* 0x000000000000894d */ /* 0x004fea0003800000 */
[----:B------:R-:W-:-:S05]  /*22b0*/  IADD3 R14, PT, PT, R14, 0x1, RZ ;  /* 0x000000010e0e7810 */ /* 0x000fca0007ffe0ff */
[----:B------:R-:W-:Y:S01]  /*22c0*/  IMAD R0, R14, 0x88, R12 ;  /* 0x000000880e007824 */ /* 0x000fe200078e020c */
[----:B------:R-:W-:Y:S06]  /*22d0*/  BRA `(.L_x_30) ;  /* 0xfffffff4009c7947 */ /* 0x000fec000383ffff */
.L_x_13:
[----:B------:R-:W-:-:S04]  /*22e0*/  LOP3.LUT R0, R3, 0xfffffffc, RZ, 0xc0, !PT ;  /* 0xfffffffc03007812 */ /* 0x000fc800078ec0ff */
[----:B------:R-:W-:-:S13]  /*22f0*/  ISETP.NE.AND P0, PT, R0, 0x4, PT ;  /* 0x000000040000780c */ /* 0x000fda0003f05270 */
[----:B-1----:R-:W-:Y:S05]  /*2300*/  @P0 EXIT ;  /* 0x000000000000094d */ /* 0x002fea0003800000 */
[----:B------:R-:W1:Y:S01]  /*2310*/  S2R R0, SR_CgaCtaId ;  /* 0x0000000000007919 */ /* 0x000e620000008800 */
[----:B------:R-:W-:-:S04]  /*2320*/  MOV R7, 0x400 ;  /* 0x0000040000077802 */ /* 0x000fc80000000f00 */
[----:B-1----:R-:W-:-:S05]  /*2330*/  LEA R0, R0, R7, 0x18 ;  /* 0x0000000700007211 */ /* 0x002fca00078ec0ff */
[----:B------:R-:W1:Y:S02]  /*2340*/  LDS R2, [R0+0x31880] ;  /* 0x0318800000027984 */ /* 0x000e640000000800 */
[----:B-1----:R-:W-:-:S13]  /*2350*/  ISETP.NE.AND P0, PT, R2, RZ, PT ;  /* 0x000000ff0200720c */ /* 0x002fda0003f05270 */
[----:B------:R-:W-:Y:S05]  /*2360*/  @!P0 BRA `(.L_x_31) ;  /* 0x0000000000048947 */ /* 0x000fea0003800000 */
[----:B------:R-:W-:Y:S05]  /*2370*/  BPT.TRAP 0x1 ;  /* 0x000000040000795c */ /* 0x000fea0000300000 */
.L_x_31:
[----:B------:R-:W1:Y:S01]  /*2380*/  S2UR UR4, SR_CTAID.X ;  /* 0x00000000000479c3 */ /* 0x000e620000002500 */
[----:B------:R-:W-:Y:S02]  /*2390*/  IADD3 R3, PT, PT, R3, -0x4, RZ ;  /* 0xfffffffc03037810 */ /* 0x000fe40007ffe0ff */
[----:B-1----:R-:W-:-:S13]  /*23a0*/  ISETP.LE.U32.AND P0, PT, R5, UR4, PT ;  /* 0x0000000405007c0c */ /* 0x002fda000bf03070 */
[----:B------:R-:W-:Y:S05]  /*23b0*/  @P0 BRA `(.L_x_32) ;  /* 0x0000001800d00947 */ /* 0x000fea0003800000 */
[----:B------:R-:W-:Y:S02]  /*23c0*/  IMAD.U32 R31, RZ, RZ, UR4 ;  /* 0x00000004ff1f7e24 */ /* 0x000fe4000f8e00ff */
[----:B------:R-:W-:Y:S02]  /*23d0*/  IMAD.SHL.U32 R21, R21, 0x4, RZ ;  /* 0x0000000415157824 */ /* 0x000fe400078e00ff */
[----:B------:R-:W-:Y:S01]  /*23e0*/  IMAD.SHL.U32 R30, R3, 0x800, RZ ;  /* 0x00000800031e7824 */ /* 0x000fe200078e00ff */
[----:B------:R-:W-:Y:S01]  /*23f0*/  LOP3.LUT R22, RZ, R31, RZ, 0x33, !PT ;  /* 0x0000001fff167212 */ /* 0x000fe200078e33ff */
[C---:B------:R-:W-:Y:S01]  /*2400*/  VIADD R27, R21.reuse, 0x1 ;  /* 0x00000001151b7836 */ /* 0x040fe20000000000 */
[--C-:B------:R-:W-:Y:S01]  /*2410*/  SHF.R.U32.HI R29, RZ, 0x3, R21.reuse ;  /* 0x00000003ff1d7819 */ /* 0x100fe20000011615 */
[----:B------:R-:W-:Y:S01]  /*2420*/  IMAD.MOV.U32 R23, RZ, RZ, RZ ;  /* 0x000000ffff177224 */ /* 0x000fe200078e00ff */
[----:B------:R-:W-:Y:S01]  /*2430*/  IADD3 R25, PT, PT, R21, 0x3, RZ ;  /* 0x0000000315197810 */ /* 0x000fe20007ffe0ff */
[----:B------:R-:W-:Y:S01]  /*2440*/  IMAD.IADD R22, R5, 0x1, R22 ;  /* 0x0000000105167824 */ /* 0x000fe200078e0216 */
[----:B------:R-:W-:Y:S01]  /*2450*/  LOP3.LUT R2, R29, 0x3, RZ, 0xc0, !PT ;  /* 0x000000031d027812 */ /* 0x000fe200078ec0ff */
[----:B------:R-:W-:Y:S01]  /*2460*/  VIADD R5, R21, 0x2 ;  /* 0x0000000215057836 */ /* 0x000fe20000000000 */
[----:B------:R-:W-:Y:S01]  /*2470*/  PRMT R24, R31, 0x7610, R24 ;  /* 0x000076101f187816 */ /* 0x000fe20000000018 */
[----:B------:R-:W-:Y:S01]  /*2480*/  IMAD.HI.U32 R22, R22, -0xf0f0f0f, RZ ;  /* 0xf0f0f0f116167827 */ /* 0x000fe200078e00ff */
[----:B------:R-:W-:-:S02]  /*2490*/  LOP3.LUT R28, R2, 0x4, R21, 0xf8, !PT ;  /* 0x00000004021c7812 */ /* 0x000fc400078ef815 */
[C---:B------:R-:W-:Y:S02]  /*24a0*/  LOP3.LUT R27, R2.reuse, 0x5, R27, 0x78, !PT ;  /* 0x00000005021b7812 */ /* 0x040fe400078e781b */
[----:B------:R-:W-:Y:S02]  /*24b0*/  SHF.R.U32.HI R22, RZ, 0x7, R22 ;  /* 0x00000007ff167819 */ /* 0x000fe40000011616 */
[C---:B------:R-:W-:Y:S02]  /*24c0*/  LOP3.LUT R26, R2.reuse, 0x6, R5, 0x78, !PT ;  /* 0x00000006021a7812 */ /* 0x040fe400078e7805 */
[----:B------:R-:W-:Y:S01]  /*24d0*/  LOP3.LUT R25, R2, 0x7, R25, 0x78, !PT ;  /* 0x0000000702197812 */ /* 0x000fe200078e7819 */
[----:B------:R-:W-:Y:S01]  /*24e0*/  IMAD.MOV R22, RZ, RZ, -R22 ;  /* 0x000000ffff167224 */ /* 0x000fe200078e0a16 */
[----:B------:R-:W-:-:S07]  /*24f0*/  MOV R21, 0xffffffff ;  /* 0xffffffff00157802 */ /* 0x000fce0000000f00 */
.L_x_55:
[----:B------:R-:W-:Y:S01]  /*2500*/  VIADD R21, R21, 0x1 ;  /* 0x0000000115157836 */ /* 0x000fe20000000000 */
[----:B------:R-:W-:Y:S05]  /*2510*/  YIELD ;  /* 0x0000000000007946 */ /* 0x000fea0003800000 */
[----:B--2---:R-:W-:Y:S01]  /*2520*/  IMAD.SHL.U32 R5, R21, 0x8, RZ ;  /* 0x0000000815057824 */ /* 0x004fe200078e00ff */
[----:B------:R-:W-:Y:S01]  /*2530*/  SHF.R.U32.HI R7, RZ, 0x1, R21 ;  /* 0x00000001ff077819 */ /* 0x000fe20000011615 */
[----:B------:R-:W-:Y:S01]  /*2540*/  VIADD R22, R22, 0x1 ;  /* 0x0000000116167836 */ /* 0x000fe20000000000 */
[----:B------:R-:W-:Y:S02]  /*2550*/  SHF.R.U32.HI R39, RZ, 0x4, R31 ;  /* 0x00000004ff277819 */ /* 0x000fe4000001161f */
[----:B------:R-:W-:-:S02]  /*2560*/  LOP3.LUT R5, R5, 0x8, RZ, 0xc0, !PT ;  /* 0x0000000805057812 */ /* 0x000fc400078ec0ff */
[----:B------:R-:W-:Y:S01]  /*2570*/  LOP3.LUT R7, R7, 0x1, RZ, 0xc0, !PT ;  /* 0x0000000107077812 */ /* 0x000fe200078ec0ff */
[----:B------:R-:W-:Y:S01]  /*2580*/  IMAD.HI.U32 R39, R39, 0xd79435f, RZ ;  /* 0x0d79435f27277827 */ /* 0x000fe200078e00ff */
[----:B------:R-:W-:Y:S02]  /*2590*/  ISETP.NE.AND P1, PT, R3, RZ, PT ;  /* 0x000000ff0300720c */ /* 0x000fe40003f25270 */
[----:B------:R-:W-:Y:S01]  /*25a0*/  SHF.L.U32 R7, R7, 0x1f, RZ ;  /* 0x0000001f07077819 */ /* 0x000fe200000006ff */
[----:B------:R-:W-:Y:S01]  /*25b0*/  IMAD.IADD R2, R0, 0x1, R5 ;  /* 0x0000000100027824 */ /* 0x000fe200078e0205 */
[C---:B------:R-:W-:Y:S01]  /*25c0*/  PRMT R4, R39.reuse, 0x9910, RZ ;  /* 0x0000991027047816 */ /* 0x040fe200000000ff */
[----:B------:R-:W-:Y:S01]  /*25d0*/  IMAD R35, R39, -0x10, R20 ;  /* 0xfffffff027237824 */ /* 0x000fe200078e0214 */
[----:B------:R-:W-:Y:S01]  /*25e0*/  ISETP.NE.AND P0, PT, R22, 0x1, PT ;  /* 0x000000011600780c */ /* 0x000fe20003f05270 */
[----:B------:R-:W1:Y:S02]  /*25f0*/  SYNCS.PHASECHK.TRANS64.TRYWAIT P2, [R2+URZ+0x31860], R7 ;  /* 0x03186007020075a7 */ /* 0x000e6400080411ff */
[----:B------:R-:W-:-:S05]  /*2600*/  IMAD R4, R4, 0x130, RZ ;  /* 0x0000013004047824 */ /* 0x000fca00078e02ff */
[----:B------:R-:W-:-:S04]  /*2610*/  IADD3 R5, PT, PT, RZ, -R4, RZ ;  /* 0x80000004ff057210 */ /* 0x000fc80007ffe0ff */
[----:B------:R-:W-:Y:S01]  /*2620*/  PRMT R5, R5, 0x7710, RZ ;  /* 0x0000771005057816 */ /* 0x000fe200000000ff */
[----:B-1----:R-:W-:Y:S06]  /*2630*/  @!P2 BRA `(.L_x_33) ;  /* 0x0000001c0094a947 */ /* 0x002fec0003800000 */
.L_x_76:
[----:B------:R-:W-:Y:S01]  /*2640*/  NOP ;  /* 0x0000000000007918 */ /* 0x000fe20000000000 */
[----:B------:R-:W-:Y:S01]  /*2650*/  LOP3.LUT R6, R21, 0x1, RZ, 0xc0, !PT ;  /* 0x0000000115067812 */ /* 0x000fe200078ec0ff */
[----:B------:R-:W-:Y:S01]  /*2660*/  IMAD.IADD R38, R5, 0x1, R24 ;  /* 0x0000000105267824 */ /* 0x000fe200078e0218 */
[----:B------:R-:W-:Y:S01]  /*2670*/  VIMNMX.U32 R35, PT, PT, R35, 0x10, PT ;  /* 0x0000001023237848 */ /* 0x000fe20003fe0000 */
[----:B------:R-:W-:Y:S06]  /*2680*/  @P1 BRA `(.L_x_34) ;  /* 0x0000000000041947 */ /* 0x000fec0003800000 */
[----:B------:R-:W-:-:S04]  /*2690*/  DEPBAR.LE SB0, 0x1 ;  /* 0x000080400000791a */ /* 0x000fc80000000000 */
.L_x_34:
[----:B------:R-:W-:Y:S02]  /*26a0*/  LOP3.LUT R8, R38, 0xffff, RZ, 0xc0, !PT ;  /* 0x0000ffff26087812 */ /* 0x000fe400078ec0ff */
[----:B------:R-:W-:Y:S02]  /*26b0*/  MOV R4, 0x26d0 ;  /* 0x000026d000047802 */ /* 0x000fe40000000f00 */
[----:B-1----:R-:W-:Y:S05]  /*26c0*/  CALL.REL.NOINC `($__internal_3_$__cuda_sm20_div_u16) ;  /* 0x0000001c00ac7944 */ /* 0x002fea0003c00000 */
[----:B------:R-:W-:Y:S05]  /*26d0*/  WARPSYNC.ALL ;  /* 0x0000000000007948 */ /* 0x000fea0003800000 */
[----:B------:R-:W-:Y:S01]  /*26e0*/  NOP ;  /* 0x0000000000007918 */ /* 0x000fe20000000000 */
[----:B------:R-:W-:Y:S02]  /*26f0*/  ISETP.NE.AND P1, PT, R3, RZ, PT ;  /* 0x000000ff0300720c */ /* 0x000fe40003f25270 */
[----:B------:R-:W-:Y:S01]  /*2700*/  R2UR UR7, R6 ;  /* 0x00000000060772ca */ /* 0x000fe200000e0000 */
[----:B------:R-:W-:Y:S01]  /*2710*/  BAR.SYNC.DEFER_BLOCKING 0x8, 0x80 ;  /* 0x0202000000007b1d */ /* 0x000fe20000010000 */
[----:B------:R-:W-:Y:S01]  /*2720*/  IMAD R32, R23, 0x2000, R30 ;  /* 0x0000200017207824 */ /* 0x000fe200078e021e */
[----:B------:R-:W-:-:S03]  /*2730*/  PRMT R40, R36, 0x9910, RZ ;  /* 0x0000991024287816 */ /* 0x000fc600000000ff */
[----:B------:R-:W-:-:S04]  /*2740*/  IMAD R37, R29, 0x80, R32 ;  /* 0x000000801d257824 */ /* 0x000fc800078e0220 */
[----:B------:R-:W-:-:S03]  /*2750*/  IMAD R33, R28, 0x10, R37 ;  /* 0x000000101c217824 */ /* 0x000fc600078e0225 */
[----:B------:R-:W-:-:S09]  /*2760*/  UIMAD UR7, UR7, 0xe0, URZ ;  /* 0x000000e0070778a4 */ /* 0x000fd2000f8e02ff */
[----:B------:R-:W1:Y:S01]  /*2770*/  LDTM.x8 R12, tmem[UR7] ;  /* 0x00000007000c79ee */ /* 0x000e6200081c0000 */
[----:B------:R-:W-:Y:S01]  /*2780*/  NOP ;  /* 0x0000000000007918 */ /* 0x000fe20000000000 */
[----:B-1----:R-:W1:Y:S01]  /*2790*/  LDTM.x8 R4, tmem[UR7+0x8] ;  /* 0x00000807000479ee */ /* 0x002e6200081c0000 */
[----:B------:R-:W-:Y:S02]  /*27a0*/  F2FP.BF16.F32.PACK_AB R12, R13, R12 ;  /* 0x0000000c0d0c723e */ /* 0x000fe400000010ff */
[----:B------:R-:W-:Y:S02]  /*27b0*/  F2FP.BF16.F32.PACK_AB R13, R15, R14 ;  /* 0x0000000e0f0d723e */ /* 0x000fe400000010ff */
[----:B------:R-:W-:Y:S01]  /*27c0*/  F2FP.BF16.F32.PACK_AB R14, R17, R16 ;  /* 0x00000010110e723e */ /* 0x000fe200000010ff */
[C---:B------:R-:W-:Y:S01]  /*27d0*/  IMAD.IADD R16, R0.reuse, 0x1, R33 ;  /* 0x0000000100107824 */ /* 0x040fe200078e0221 */
[----:B------:R-:W-:Y:S02]  /*27e0*/  F2FP.BF16.F32.PACK_AB R15, R19, R18 ;  /* 0x00000012130f723e */ /* 0x000fe400000010ff */
[----:B-1----:R-:W-:Y:S01]  /*27f0*/  F2FP.BF16.F32.PACK_AB R33, R7, R6 ;  /* 0x000000060721723e */ /* 0x002fe200000010ff */
[----:B------:R-:W-:Y:S01]  /*2800*/  IMAD R7, R27, 0x10, R37 ;  /* 0x000000101b077824 */ /* 0x000fe200078e0225 */
[----:B------:R-:W-:Y:S01]  /*2810*/  F2FP.BF16.F32.PACK_AB R32, R5, R4 ;  /* 0x000000040520723e */ /* 0x000fe200000010ff */
[----:B------:R1:W-:Y:S01]  /*2820*/  STS.128 [R16], R12 ;  /* 0x0000000c10007388 */ /* 0x0003e20000000c00 */
[----:B------:R-:W-:Y:S01]  /*2830*/  PRMT R5, R35, 0x9910, RZ ;  /* 0x0000991023057816 */ /* 0x000fe200000000ff */
[----:B------:R-:W-:Y:S01]  /*2840*/  NOP ;  /* 0x0000000000007918 */ /* 0x000fe20000000000 */
[----:B------:R-:W-:Y:S01]  /*2850*/  F2FP.BF16.F32.PACK_AB R34, R9, R8 ;  /* 0x000000080922723e */ /* 0x000fe200000010ff */
[----:B------:R-:W-:Y:S01]  /*2860*/  IMAD.IADD R42, R0, 0x1, R7 ;  /* 0x00000001002a7824 */ /* 0x000fe200078e0207 */
[----:B------:R-:W-:Y:S01]  /*2870*/  F2FP.BF16.F32.PACK_AB R35, R11, R10 ;  /* 0x0000000a0b23723e */ /* 0x000fe200000010ff */
[----:B------:R-:W-:-:S04]  /*2880*/  IMAD R40, R40, R5, RZ ;  /* 0x0000000528287224 */ /* 0x000fc800078e02ff */
[----:B------:R2:W-:Y:S01]  /*2890*/  STS.128 [R42], R32 ;  /* 0x000000202a007388 */ /* 0x0005e20000000c00 */
[----:B------:R-:W-:-:S05]  /*28a0*/  IMAD.MOV R40, RZ, RZ, -R40 ;  /* 0x000000ffff287224 */ /* 0x000fca00078e0a28 */
[----:B------:R-:W-:-:S05]  /*28b0*/  PRMT R41, R40, 0x7710, RZ ;  /* 0x0000771028297816 */ /* 0x000fca00000000ff */
[----:B------:R-:W-:-:S05]  /*28c0*/  IMAD.IADD R38, R38, 0x1, R41 ;  /* 0x0000000126267824 */ /* 0x000fca00078e0229 */
[----:B------:R-:W-:Y:S01]  /*28d0*/  LOP3.LUT R38, R38, 0xffff, RZ, 0xc0, !PT ;  /* 0x0000ffff26267812 */ /* 0x000fe200078ec0ff */
[----:B-1----:R-:W1:Y:S01]  /*28e0*/  LDTM.x8 R12, tmem[UR7+0x10] ;  /* 0x00001007000c79ee */ /* 0x002e6200081c0000 */
[----:B------:R-:W-:Y:S01]  /*28f0*/  NOP ;  /* 0x0000000000007918 */ /* 0x000fe20000000000 */
[----:B-1----:R-:W1:Y:S02]  /*2900*/  LDTM.x8 R4, tmem[UR7+0x18] ;  /* 0x00001807000479ee */ /* 0x002e6400081c0000 */
[----:B------:R-:W-:Y:S01]  /*2910*/  IMAD R39, R39, 0x10, R38 ;  /* 0x0000001027277824 */ /* 0x000fe200078e0226 */
[----:B--2---:R-:W-:-:S03]  /*2920*/  LOP3.LUT R32, R36, 0xffff, RZ, 0xc0, !PT ;  /* 0x0000ffff24207812 */ /* 0x004fc600078ec0ff */
[----:B------:R-:W-:Y:S02]  /*2930*/  IMAD.SHL.U32 R33, R39, 0x80, RZ ;  /* 0x0000008027217824 */ /* 0x000fe400078e00ff */
[----:B------:R-:W-:Y:S01]  /*2940*/  IMAD R32, R32, 0xe0, RZ ;  /* 0x000000e020207824 */ /* 0x000fe200078e02ff */
[----:B------:R-:W-:Y:S02]  /*2950*/  F2FP.BF16.F32.PACK_AB R12, R13, R12 ;  /* 0x0000000c0d0c723e */ /* 0x000fe400000010ff */
[----:B------:R-:W-:Y:S02]  /*2960*/  F2FP.BF16.F32.PACK_AB R13, R15, R14 ;  /* 0x0000000e0f0d723e */ /* 0x000fe400000010ff */
[----:B------:R-:W-:Y:S01]  /*2970*/  F2FP.BF16.F32.PACK_AB R14, R17, R16 ;  /* 0x00000010110e723e */ /* 0x000fe200000010ff */
[--C-:B------:R-:W-:Y:S01]  /*2980*/  IMAD R17, R26, 0x10, R37.reuse ;  /* 0x000000101a117824 */ /* 0x100fe200078e0225 */
[----:B------:R-:W-:Y:S01]  /*2990*/  F2FP.BF16.F32.PACK_AB R15, R19, R18 ;  /* 0x00000012130f723e */ /* 0x000fe200000010ff */
[----:B------:R-:W-:Y:S01]  /*29a0*/  IMAD R37, R25, 0x10, R37 ;  /* 0x0000001019257824 */ /* 0x000fe200078e0225 */
[----:B-1----:R-:W-:Y:S01]  /*29b0*/  F2FP.BF16.F32.PACK_AB R4, R5, R4 ;  /* 0x000000040504723e */ /* 0x002fe200000010ff */
[C---:B------:R-:W-:Y:S01]  /*29c0*/  IMAD.IADD R17, R0.reuse, 0x1, R17 ;  /* 0x0000000100117824 */ /* 0x040fe200078e0211 */
[----:B------:R-:W-:Y:S01]  /*29d0*/  F2FP.BF16.F32.PACK_AB R5, R7, R6 ;  /* 0x000000060705723e */ /* 0x000fe200000010ff */
[----:B------:R-:W-:Y:S01]  /*29e0*/  IMAD.IADD R37, R0, 0x1, R37 ;  /* 0x0000000100257824 */ /* 0x000fe200078e0225 */
[----:B------:R-:W-:-:S02]  /*29f0*/  F2FP.BF16.F32.PACK_AB R6, R9, R8 ;  /* 0x000000080906723e */ /* 0x000fc400000010ff */
[----:B------:R-:W-:Y:S01]  /*2a00*/  F2FP.BF16.F32.PACK_AB R7, R11, R10 ;  /* 0x0000000a0b07723e */ /* 0x000fe200000010ff */
[----:B------:R1:W-:Y:S01]  /*2a10*/  STS.128 [R17], R12 ;  /* 0x0000000c11007388 */ /* 0x0003e20000000c00 */
[----:B------:R-:W-:-:S03]  /*2a20*/  NOP ;  /* 0x0000000000007918 */ /* 0x000fc60000000000 */
[----:B------:R1:W-:Y:S01]  /*2a30*/  STS.128 [R37], R4 ;  /* 0x0000000425007388 */ /* 0x0003e20000000c00 */
[----:B------:R2:W-:Y:S06]  /*2a40*/  MEMBAR.ALL.CTA ;  /* 0x0000000000007992 */ /* 0x0005ec0000008000 */
[----:B--2---:R-:W2:Y:S02]  /*2a50*/  FENCE.VIEW.ASYNC.S ;  /* 0x00000000000073c6 */ /* 0x004ea40000000000 */
[----:B--2---:R-:W-:Y:S06]  /*2a60*/  BAR.SYNC.DEFER_BLOCKING 0x8, 0x80 ;  /* 0x0202000000007b1d */ /* 0x004fec0000010000 */
[----:B------:R-:W-:Y:S05]  /*2a70*/  @P1 BRA `(.L_x_35) ;  /* 0x0000000000381947 */ /* 0x000fea0003800000 */
[----:B------:R-:W-:Y:S01]  /*2a80*/  ELECT P2, URZ, PT ;  /* 0x0000000000ff782f */ /* 0x000fe20003840000 */
[----:B------:R-:W-:-:S12]  /*2a90*/  BSSY.RECONVERGENT B0, `(.L_x_35) ;  /* 0x000000c000007945 */ /* 0x000fd80003800200 */
[----:B------:R-:W-:Y:S05]  /*2aa0*/  @!P2 BRA `(.L_x_36) ;  /* 0x000000000028a947 */ /* 0x000fea0003800000 */
[----:B------:R-:W2:Y:S01]  /*2ab0*/  LDCU.64 UR8, c[0x0][0x348] ;  /* 0x00006900ff0877ac */ /* 0x000ea20008000a00 */
[----:B------:R-:W-:Y:S02]  /*2ac0*/  R2UR UR10, R23 ;  /* 0x00000000170a72ca */ /* 0x000fe400000e0000 */
[----:B------:R-:W-:Y:S02]  /*2ad0*/  R2UR UR4, R0 ;  /* 0x00000000000472ca */ /* 0x000fe400000e0000 */
[----:B------:R-:W-:Y:S02]  /*2ae0*/  R2UR UR5, R32 ;  /* 0x00000000200572ca */ /* 0x000fe400000e0000 */
[----:B------:R-:W-:-:S09]  /*2af0*/  R2UR UR6, R33 ;  /* 0x00000000210672ca */ /* 0x000fd200000e0000 */
[----:B------:R-:W-:Y:S02]  /*2b00*/  ULEA UR4, UR10, UR4, 0xd ;  /* 0x000000040a047291 */ /* 0x000fe4000f8e68ff */
[----:B--2---:R-:W-:-:S04]  /*2b10*/  UIADD3 UR8, UP0, UPT, UR8, 0x240, URZ ;  /* 0x0000024008087890 */ /* 0x004fc8000ff1e0ff */
[----:B------:R-:W-:-:S09]  /*2b20*/  UIADD3.X UR9, UPT, UPT, URZ, UR9, URZ, UP0, !UPT ;  /* 0x00000009ff097290 */ /* 0x000fd200087fe4ff */
[----:B------:R2:W-:Y:S02]  /*2b30*/  UTMASTG.2D [UR4], [UR8] ;  /* 0x00000004080073b5 */ /* 0x0005e40008008000 */
[----:B--2---:R0:W-:Y:S02]  /*2b40*/  UTMACMDFLUSH ;  /* 0x00000000000079b7 */ /* 0x0041e40000000000 */
.L_x_36:
[----:B------:R-:W-:Y:S05]  /*2b50*/  BSYNC.RECONVERGENT B0 ;  /* 0x0000000000007941 */ /* 0x000fea0003800200 */
.L_x_35:
[----:B------:R-:W-:Y:S05]  /*2b60*/  @P1 BRA `(.L_x_37) ;  /* 0x0000000000041947 */ /* 0x000fea0003800000 */
[----:B------:R-:W-:-:S04]  /*2b70*/  DEPBAR.LE SB0, 0x1 ;  /* 0x000080400000791a */ /* 0x000fc80000000000 */
.L_x_37:
[----:B------:R-:W-:Y:S01]  /*2b80*/  BAR.SYNC.DEFER_BLOCKING 0x8, 0x80 ;  /* 0x0202000000007b1d */ /* 0x000fe20000010000 */
[----:B------:R-:W-:-:S04]  /*2b90*/  LOP3.LUT R53, R23, 0x1, RZ, 0xc0, !PT ;  /* 0x0000000117357812 */ /* 0x000fc800078ec0ff */
[----:B------:R-:W-:Y:S01]  /*2ba0*/  LOP3.LUT R23, R53, 0x1, RZ, 0x3c, !PT ;  /* 0x0000000135177812 */ /* 0x000fe200078e3cff */
[----:B-1----:R-:W1:Y:S04]  /*2bb0*/  LDTM.x8 R12, tmem[UR7+0x20] ;  /* 0x00002007000c79ee */ /* 0x002e6800081c0000 */
[C---:B------:R-:W-:Y:S02]  /*2bc0*/  IMAD R34, R23.reuse, 0x2000, R30 ;  /* 0x0000200017227824 */ /* 0x040fe400078e021e */
[----:B------:R-:W-:Y:S02]  /*2bd0*/  IMAD R50, R23, 0x2000, R0 ;  /* 0x0000200017327824 */ /* 0x000fe400078e0200 */
[----:B------:R-:W-:-:S04]  /*2be0*/  IMAD R34, R29, 0x80, R34 ;  /* 0x000000801d227824 */ /* 0x000fc800078e0222 */
[--C-:B------:R-:W-:Y:S02]  /*2bf0*/  IMAD R37, R28, 0x10, R34.reuse ;  /* 0x000000101c257824 */ /* 0x100fe400078e0222 */
[--C-:B------:R-:W-:Y:S02]  /*2c00*/  IMAD R35, R27, 0x10, R34.reuse ;  /* 0x000000101b237824 */ /* 0x100fe400078e0222 */
[C---:B------:R-:W-:Y:S01]  /*2c10*/  IMAD.IADD R37, R0.reuse, 0x1, R37 ;  /* 0x0000000100257824 */ /* 0x040fe200078e0225 */
[----:B------:R-:W-:Y:S01]  /*2c20*/  NOP ;  /* 0x0000000000007918 */ /* 0x000fe20000000000 */
[----:B-1----:R-:W1:Y:S01]  /*2c30*/  LDTM.x8 R4, tmem[UR7+0x28] ;  /* 0x00002807000479ee */ /* 0x002e6200081c0000 */
[----:B------:R-:W-:Y:S02]  /*2c40*/  IMAD.IADD R35, R0, 0x1, R35 ;  /* 0x0000000100237824 */ /* 0x000fe400078e0223 */
[--C-:B------:R-:W-:Y:S02]  /*2c50*/  IMAD R39, R26, 0x10, R34.reuse ;  /* 0x000000101a277824 */ /* 0x100fe400078e0222 */
[----:B------:R-:W-:Y:S01]  /*2c60*/  IMAD R51, R25, 0x10, R34 ;  /* 0x0000001019337824 */ /* 0x000fe200078e0222 */
[----:B------:R-:W-:Y:S01]  /*2c70*/  F2FP.BF16.F32.PACK_AB R44, R13, R12 ;  /* 0x0000000c0d2c723e */ /* 0x000fe200000010ff */
[C---:B------:R-:W-:Y:S01]  /*2c80*/  IMAD.IADD R39, R0.reuse, 0x1, R39 ;  /* 0x0000000100277824 */ /* 0x040fe200078e0227 */
[----:B------:R-:W-:Y:S01]  /*2c90*/  F2FP.BF16.F32.PACK_AB R45, R15, R14 ;  /* 0x0000000e0f2d723e */ /* 0x000fe200000010ff */
[----:B------:R-:W-:Y:S01]  /*2ca0*/  IMAD.IADD R51, R0, 0x1, R51 ;  /* 0x0000000100337824 */ /* 0x000fe200078e0233 */
[----:B------:R-:W-:-:S02]  /*2cb0*/  F2FP.BF16.F32.PACK_AB R46, R17, R16 ;  /* 0x00000010112e723e */ /* 0x000fc400000010ff */
[----:B------:R-:W-:-:S05]  /*2cc0*/  F2FP.BF16.F32.PACK_AB R47, R19, R18 ;  /* 0x00000012132f723e */ /* 0x000fca00000010ff */
[----:B------:R2:W-:Y:S01]  /*2cd0*/  STS.128 [R37], R44 ;  /* 0x0000002c25007388 */ /* 0x0005e20000000c00 */
[----:B------:R-:W-:Y:S01]  /*2ce0*/  NOP ;  /* 0x0000000000007918 */ /* 0x000fe20000000000 */
[----:B-1----:R-:W1:Y:S01]  /*2cf0*/  LDTM.x8 R12, tmem[UR7+0x30] ;  /* 0x00003007000c79ee */ /* 0x002e6200081c0000 */
[----:B------:R-:W-:Y:S02]  /*2d00*/  F2FP.BF16.F32.PACK_AB R40, R5, R4 ;  /* 0x000000040528723e */ /* 0x000fe400000010ff */
[----:B------:R-:W-:Y:S02]  /*2d10*/  F2FP.BF16.F32.PACK_AB R41, R7, R6 ;  /* 0x000000060729723e */ /* 0x000fe400000010ff */
[----:B------:R-:W-:Y:S02]  /*2d20*/  F2FP.BF16.F32.PACK_AB R42, R9, R8 ;  /* 0x00000008092a723e */ /* 0x000fe400000010ff */
        /* <DEDUP_REMOVED lines=10> */
[----:B-1----:R-:W-:Y:S02]  /*2dd0*/  F2FP.BF16.F32.PACK_AB R4, R5, R4 ;  /* 0x000000040504723e */ /* 0x002fe400000010ff */
[----:B------:R-:W-:Y:S02]  /*2de0*/  F2FP.BF16.F32.PACK_AB R5, R7, R6 ;  /* 0x000000060705723e */ /* 0x000fe400000010ff */
[----:B------:R-:W-:Y:S02]  /*2df0*/  F2FP.BF16.F32.PACK_AB R6, R9, R8 ;  /* 0x000000080906723e */ /* 0x000fe400000010ff */
[----:B------:R-:W-:-:S05]  /*2e00*/  F2FP.BF16.F32.PACK_AB R7, R11, R10 ;  /* 0x0000000a0b07723e */ /* 0x000fca00000010ff */
[----:B------:R2:W-:Y:S01]  /*2e10*/  STS.128 [R51], R4 ;  /* 0x0000000433007388 */ /* 0x0005e20000000c00 */
[----:B------:R1:W-:Y:S06]  /*2e20*/  MEMBAR.ALL.CTA ;  /* 0x0000000000007992 */ /* 0x0003ec0000008000 */
[----:B-1----:R-:W1:Y:S02]  /*2e30*/  FENCE.VIEW.ASYNC.S ;  /* 0x00000000000073c6 */ /* 0x002e640000000000 */
[----:B-1----:R-:W-:Y:S06]  /*2e40*/  BAR.SYNC.DEFER_BLOCKING 0x8, 0x80 ;  /* 0x0202000000007b1d */ /* 0x002fec0000010000 */
[----:B------:R-:W-:Y:S05]  /*2e50*/  @P1 BRA `(.L_x_38) ;  /* 0x0000000000381947 */ /* 0x000fea0003800000 */
[----:B------:R-:W-:Y:S01]  /*2e60*/  ELECT P2, URZ, PT ;  /* 0x0000000000ff782f */ /* 0x000fe20003840000 */
[----:B------:R-:W-:-:S12]  /*2e70*/  BSSY.RECONVERGENT B0, `(.L_x_39) ;  /* 0x000000b000007945 */ /* 0x000fd80003800200 */
[----:B------:R-:W-:Y:S05]  /*2e80*/  @!P2 BRA `(.L_x_40) ;  /* 0x000000000024a947 */ /* 0x000fea0003800000 */
[----:B------:R-:W1:Y:S01]  /*2e90*/  LDCU.64 UR8, c[0x0][0x348] ;  /* 0x00006900ff0877ac */ /* 0x000e620008000a00 */
[----:B------:R-:W-:Y:S02]  /*2ea0*/  R2UR UR5, R32 ;  /* 0x00000000200572ca */ /* 0x000fe400000e0000 */
[----:B------:R-:W-:Y:S02]  /*2eb0*/  R2UR UR4, R50 ;  /* 0x00000000320472ca */ /* 0x000fe400000e0000 */
[----:B------:R-:W-:-:S09]  /*2ec0*/  R2UR UR6, R33 ;  /* 0x00000000210672ca */ /* 0x000fd200000e0000 */
[----:B------:R-:W-:Y:S02]  /*2ed0*/  UIADD3 UR5, UPT, UPT, UR5, 0x20, URZ ;  /* 0x0000002005057890 */ /* 0x000fe4000fffe0ff */
[----:B-1----:R-:W-:-:S04]  /*2ee0*/  UIADD3 UR8, UP0, UPT, UR8, 0x240, URZ ;  /* 0x0000024008087890 */ /* 0x002fc8000ff1e0ff */
[----:B------:R-:W-:-:S09]  /*2ef0*/  UIADD3.X UR9, UPT, UPT, URZ, UR9, URZ, UP0, !UPT ;  /* 0x00000009ff097290 */ /* 0x000fd200087fe4ff */
[----:B------:R1:W-:Y:S02]  /*2f00*/  UTMASTG.2D [UR4], [UR8] ;  /* 0x00000004080073b5 */ /* 0x0003e40008008000 */
[----:B-1----:R0:W-:Y:S02]  /*2f10*/  UTMACMDFLUSH ;  /* 0x00000000000079b7 */ /* 0x0021e40000000000 */
.L_x_40:
[----:B------:R-:W-:Y:S05]  /*2f20*/  BSYNC.RECONVERGENT B0 ;  /* 0x0000000000007941 */ /* 0x000fea0003800200 */
.L_x_39:
[----:B------:R-:W-:-:S04]  /*2f30*/  DEPBAR.LE SB0, 0x1 ;  /* 0x000080400000791a */ /* 0x000fc80000000000 */
.L_x_38:
[----:B------:R-:W-:Y:S01]  /*2f40*/  BAR.SYNC.DEFER_BLOCKING 0x8, 0x80 ;  /* 0x0202000000007b1d */ /* 0x000fe20000010000 */
[C---:B------:R-:W-:Y:S02]  /*2f50*/  IMAD R38, R53.reuse, 0x2000, R30 ;  /* 0x0000200035267824 */ /* 0x040fe400078e021e */
[----:B------:R-:W-:Y:S02]  /*2f60*/  IMAD R48, R53, 0x2000, R0 ;  /* 0x0000200035307824 */ /* 0x000fe400078e0200 */
[----:B------:R-:W-:Y:S01]  /*2f70*/  IMAD R38, R29, 0x80, R38 ;  /* 0x000000801d267824 */ /* 0x000fe200078e0226 */
[----:B--2---:R-:W1:Y:S03]  /*2f80*/  LDTM.x8 R12, tmem[UR7+0x40] ;  /* 0x00004007000c79ee */ /* 0x004e6600081c0000 */
[----:B------:R-:W-:-:S04]  /*2f90*/  IMAD R49, R25, 0x10, R38 ;  /* 0x0000001019317824 */ /* 0x000fc800078e0226 */
[----:B------:R-:W-:Y:S01]  /*2fa0*/  IMAD.IADD R49, R0, 0x1, R49 ;  /* 0x0000000100317824 */ /* 0x000fe200078e0231 */
[----:B------:R-:W-:Y:S01]  /*2fb0*/  NOP ;  /* 0x0000000000007918 */ /* 0x000fe20000000000 */
[----:B-1----:R-:W1:Y:S01]  /*2fc0*/  LDTM.x8 R4, tmem[UR7+0x48] ;  /* 0x00004807000479ee */ /* 0x002e6200081c0000 */
[----:B------:R-:W-:Y:S01]  /*2fd0*/  F2FP.BF16.F32.PACK_AB R44, R13, R12 ;  /* 0x0000000c0d2c723e */ /* 0x000fe200000010ff */
[----:B------:R-:W-:Y:S01]  /*2fe0*/  IMAD R13, R28, 0x10, R38 ;  /* 0x000000101c0d7824 */ /* 0x000fe200078e0226 */
[----:B------:R-:W-:Y:S02]  /*2ff0*/  F2FP.BF16.F32.PACK_AB R45, R15, R14 ;  /* 0x0000000e0f2d723e */ /* 0x000fe400000010ff */
[----:B------:R-:W-:Y:S01]  /*3000*/  F2FP.BF16.F32.PACK_AB R46, R17, R16 ;  /* 0x00000010112e723e */ /* 0x000fe200000010ff */
[----:B------:R-:W-:Y:S01]  /*3010*/  IMAD.IADD R36, R0, 0x1, R13 ;  /* 0x0000000100247824 */ /* 0x000fe200078e020d */
[----:B------:R-:W-:-:S05]  /*3020*/  F2FP.BF16.F32.PACK_AB R47, R19, R18 ;  /* 0x00000012132f723e */ /* 0x000fca00000010ff */
[----:B------:R2:W-:Y:S01]  /*3030*/  STS.128 [R36], R44 ;  /* 0x0000002c24007388 */ /* 0x0005e20000000c00 */
        /* <DEDUP_REMOVED lines=11> */
[----:B------:R-:W-:Y:S02]  /*30f0*/  F2FP.BF16.F32.PACK_AB R12, R13, R12 ;  /* 0x0000000c0d0c723e */ /* 0x000fe400000010ff */
[----:B------:R-:W-:Y:S02]  /*3100*/  F2FP.BF16.F32.PACK_AB R13, R15, R14 ;  /* 0x0000000e0f0d723e */ /* 0x000fe400000010ff */
[----:B------:R-:W-:Y:S01]  /*3110*/  F2FP.BF16.F32.PACK_AB R14, R17, R16 ;  /* 0x00000010110e723e */ /* 0x000fe200000010ff */
[----:B------:R-:W-:Y:S01]  /*3120*/  IMAD R17, R26, 0x10, R38 ;  /* 0x000000101a117824 */ /* 0x000fe200078e0226 */
[----:B------:R-:W-:-:S03]  /*3130*/  F2FP.BF16.F32.PACK_AB R15, R19, R18 ;  /* 0x00000012130f723e */ /* 0x000fc600000010ff */
[----:B------:R-:W-:-:S05]  /*3140*/  IMAD.IADD R38, R0, 0x1, R17 ;  /* 0x0000000100267824 */ /* 0x000fca00078e0211 */
        /* <DEDUP_REMOVED lines=23> */
.L_x_43:
[----:B------:R-:W-:Y:S05]  /*32c0*/  BSYNC.RECONVERGENT B0 ;  /* 0x0000000000007941 */ /* 0x000fea0003800200 */
.L_x_42:
[----:B------:R-:W-:-:S04]  /*32d0*/  DEPBAR.LE SB0, 0x1 ;  /* 0x000080400000791a */ /* 0x000fc80000000000 */
.L_x_41:
[----:B------:R-:W-:Y:S06]  /*32e0*/  BAR.SYNC.DEFER_BLOCKING 0x8, 0x80 ;  /* 0x0202000000007b1d */ /* 0x000fec0000010000 */
[----:B--2---:R-:W1:Y:S01]  /*32f0*/  LDTM.x8 R12, tmem[UR7+0x60] ;  /* 0x00006007000c79ee */ /* 0x004e6200081c0000 */
[----:B------:R-:W-:Y:S01]  /*3300*/  NOP ;  /* 0x0000000000007918 */ /* 0x000fe20000000000 */
[----:B-1----:R-:W1:Y:S01]  /*3310*/  LDTM.x8 R4, tmem[UR7+0x68] ;  /* 0x00006807000479ee */ /* 0x002e6200081c0000 */
[----:B------:R-:W-:Y:S02]  /*3320*/  F2FP.BF16.F32.PACK_AB R44, R13, R12 ;  /* 0x0000000c0d2c723e */ /* 0x000fe400000010ff */
[----:B------:R-:W-:-:S02]  /*3330*/  F2FP.BF16.F32.PACK_AB R45, R15, R14 ;  /* 0x0000000e0f2d723e */ /* 0x000fc400000010ff */
        /* <DEDUP_REMOVED lines=39> */
.L_x_46:
[----:B------:R-:W-:Y:S05]  /*35b0*/  BSYNC.RECONVERGENT B0 ;  /* 0x0000000000007941 */ /* 0x000fea0003800200 */
.L_x_45:
[----:B------:R-:W-:-:S04]  /*35c0*/  DEPBAR.LE SB0, 0x1 ;  /* 0x000080400000791a */ /* 0x000fc80000000000 */
.L_x_44:
        /* <DEDUP_REMOVED lines=45> */
.L_x_49:
[----:B------:R-:W-:Y:S05]  /*38a0*/  BSYNC.RECONVERGENT B0 ;  /* 0x0000000000007941 */ /* 0x000fea0003800200 */
.L_x_48:
[----:B------:R-:W-:-:S04]  /*38b0*/  DEPBAR.LE SB0, 0x1 ;  /* 0x000080400000791a */ /* 0x000fc80000000000 */
.L_x_47:
        /* <DEDUP_REMOVED lines=45> */
.L_x_52:
[----:B------:R-:W-:Y:S05]  /*3b90*/  BSYNC.RECONVERGENT B0 ;  /* 0x0000000000007941 */ /* 0x000fea0003800200 */
.L_x_51:
[----:B------:R-:W-:-:S04]  /*3ba0*/  DEPBAR.LE SB0, 0x1 ;  /* 0x000080400000791a */ /* 0x000fc80000000000 */
.L_x_50:
[----:B------:R-:W-:Y:S01]  /*3bb0*/  BAR.SYNC.DEFER_BLOCKING 0x8, 0x80 ;  /* 0x0202000000007b1d */ /* 0x000fe20000010000 */
[----:B------:R-:W-:-:S05]  /*3bc0*/  VIADD R2, R2, 0x31870 ;  /* 0x0003187002027836 */ /* 0x000fca0000000000 */
[----:B------:R-:W-:Y:S01]  /*3bd0*/  PRMT R2, RZ, 0x654, R2 ;  /* 0x00000654ff027816 */ /* 0x000fe20000000002 */
[----:B--2---:R-:W1:Y:S01]  /*3be0*/  LDTM.x8 R12, tmem[UR7+0xc0] ;  /* 0x0000c007000c79ee */ /* 0x004e6200081c0000 */
        /* <DEDUP_REMOVED lines=27> */
[----:B------:R-:W-:Y:S01]  /*3da0*/  NOP ;  /* 0x0000000000007918 */ /* 0x000fe20000000000 */
[----:B------:R2:W-:Y:S01]  /*3db0*/  SYNCS.ARRIVE.TRANS64.RED.A1T0 RZ, [R2+URZ], RZ ;  /* 0x000000ff02ff79a7 */ /* 0x0005e200081004ff */
        /* <DEDUP_REMOVED lines=16> */
.L_x_54:
[----:B------:R-:W-:Y:S05]  /*3ec0*/  BSYNC.RECONVERGENT B0 ;  /* 0x0000000000007941 */ /* 0x000fea0003800200 */
.L_x_53:
[----:B------:R-:W-:Y:S02]  /*3ed0*/  IADD3 R24, PT, PT, R24, 0x88, RZ ;  /* 0x0000008818187810 */ /* 0x000fe40007ffe0ff */
[----:B------:R-:W-:Y:S01]  /*3ee0*/  IADD3 R31, PT, PT, R31, 0x88, RZ ;  /* 0x000000881f1f7810 */ /* 0x000fe20007ffe0ff */
[----:B------:R-:W-:Y:S06]  /*3ef0*/  @P0 BRA `(.L_x_55) ;  /* 0xffffffe400800947 */ /* 0x000fec000383ffff */
.L_x_32:
[----:B------:R-:W-:-:S13]  /*3f00*/  ISETP.NE.AND P0, PT, R3, 0x3, PT ;  /* 0x000000030300780c */ /* 0x000fda0003f05270 */
[----:B------:R-:W-:Y:S05]  /*3f10*/  @P0 EXIT ;  /* 0x000000000000094d */ /* 0x000fea0003800000 */
[----:B------:R-:W-:Y:S05]  /*3f20*/  WARPSYNC.ALL ;  /* 0x0000000000007948 */ /* 0x000fea0003800000 */
[----:B------:R-:W-:Y:S01]  /*3f30*/  NOP ;  /* 0x0000000000007918 */ /* 0x000fe20000000000 */
[----:B------:R-:W1:Y:S01]  /*3f40*/  S2UR UR5, SR_CgaCtaId ;  /* 0x00000000000579c3 */ /* 0x000e620000008800 */
[----:B------:R-:W-:Y:S02]  /*3f50*/  UMOV UR4, 0x50 ;  /* 0x0000005000047882 */ /* 0x000fe40000000000 */
[----:B-1----:R-:W-:-:S09]  /*3f60*/  ULEA UR5, UR5, UR4, 0x18 ;  /* 0x0000000405057291 */ /* 0x002fd2000f8ec0ff */
[----:B--2---:R-:W1:Y:S02]  /*3f70*/  LDS R2, [UR5] ;  /* 0x00000005ff027984 */ /* 0x004e640008000800 */
[----:B-1----:R-:W-:-:S04]  /*3f80*/  LOP3.LUT R0, R2, 0xffff, RZ, 0xc0, !PT ;  /* 0x0000ffff02007812 */ /* 0x002fc800078ec0ff */
[----:B------:R-:W-:-:S13]  /*3f90*/  ISETP.NE.AND P0, PT, R0, 0xffff, PT ;  /* 0x0000ffff0000780c */ /* 0x000fda0003f05270 */
[----:B------:R-:W-:Y:S05]  /*3fa0*/  @P0 BRA `(.L_x_56) ;  /* 0x0000000000480947 */ /* 0x000fea0003800000 */
[----:B------:R-:W-:-:S04]  /*3fb0*/  SHF.R.U32.HI R0, RZ, 0x10, R2 ;  /* 0x00000010ff007819 */ /* 0x000fc80000011602 */
[----:B------:R-:W-:-:S04]  /*3fc0*/  LOP3.LUT R0, R0, 0x1, RZ, 0xc0, !PT ;  /* 0x0000000100007812 */ /* 0x000fc800078ec0ff */
[----:B------:R-:W-:-:S13]  /*3fd0*/  ISETP.NE.AND P0, PT, R0, 0x1, PT ;  /* 0x000000010000780c */ /* 0x000fda0003f05270 */
[----:B------:R-:W-:Y:S05]  /*3fe0*/  @P0 BRA `(.L_x_57) ;  /* 0x00000000002c0947 */ /* 0x000fea0003800000 */
[----:B------:R-:W1:Y:S01]  /*3ff0*/  S2R R0, SR_LANEID ;  /* 0x0000000000007919 */ /* 0x000e620000000000 */
[----:B------:R-:W-:Y:S01]  /*4000*/  IMAD.MOV.U32 R2, RZ, RZ, -0x20000 ;  /* 0xfffe0000ff027424 */ /* 0x000fe200078e00ff */
[----:B------:R-:W-:Y:S02]  /*4010*/  VOTEU.ANY UR6, UPT, PT ;  /* 0x0000000000067886 */ /* 0x000fe400038e0100 */
[----:B------:R-:W-:Y:S01]  /*4020*/  UFLO.U32 UR6, UR6 ;  /* 0x00000006000672bd */ /* 0x000fe200080e0000 */
[----:B------:R-:W2:Y:S05]  /*4030*/  REDUX UR4, R2 ;  /* 0x00000000020473c4 */ /* 0x000eaa0000000000 */
[----:B-1----:R-:W-:-:S02]  /*4040*/  ISETP.EQ.U32.AND P0, PT, R0, UR6, PT ;  /* 0x0000000600007c0c */ /* 0x002fc4000bf02070 */
[----:B--2---:R-:W-:Y:S01]  /*4050*/  MOV R0, UR4 ;  /* 0x0000000400007c02 */ /* 0x004fe20008000f00 */
[----:B------:R-:W-:-:S05]  /*4060*/  UMOV UR4, 0xfffe0000 ;  /* 0xfffe000000047882 */ /* 0x000fca0000000000 */
[----:B------:R1:W-:Y:S05]  /*4070*/  UTCATOMSWS.AND URZ, UR4 ;  /* 0x0000000400ff79e3 */ /* 0x0003ea0008000000 */
[----:B------:R1:W-:Y:S01]  /*4080*/  @P0 ATOMS.AND RZ, [UR5], R0 ;  /* 0x00000000ffff098c */ /* 0x0003e2000a800005 */
[----:B------:R-:W-:Y:S05]  /*4090*/  BRA `(.L_x_58) ;  /* 0x0000000000147947 */ /* 0x000fea0003800000 */
.L_x_57:
[----:B------:R-:W-:Y:S02]  /*40a0*/  MOV R2, 0x40c0 ;  /* 0x000040c000027802 */ /* 0x000fe40000000f00 */
[----:B------:R-:W-:Y:S05]  /*40b0*/  CALL.REL.NOINC `($__internal_0_$__cuda_sm10x_tcgen05_guardrail_trap_col_being_dealloced_not_returned_by_alloc) ;  /* 0x00000004000c7944 */ /* 0x000fea0003c00000 */
[----:B------:R-:W-:Y:S05]  /*40c0*/  BRA `(.L_x_58) ;  /* 0x0000000000087947 */ /* 0x000fea0003800000 */
.L_x_56:
[----:B------:R-:W-:Y:S02]  /*40d0*/  MOV R2, 0x40f0 ;  /* 0x000040f000027802 */ /* 0x000fe40000000f00 */
[----:B------:R-:W-:Y:S05]  /*40e0*/  CALL.REL.NOINC `($__internal_2_$__cuda_sm10x_tcgen05_guardrail_trap_unallocated_columns_being_dealloced) ;  /* 0x0000000400187944 */ /* 0x000fea0003c00000 */
.L_x_58:
[----:B------:R-:W-:Y:S01]  /*40f0*/  NOP ;  /* 0x0000000000007918 */ /* 0x000fe20000000000 */
[----:B-1----:R-:W-:Y:S05]  /*4100*/  EXIT ;  /* 0x000000000000794d */ /* 0x002fea0003800000 */
.L_x_14:
[----:B------:R-:W-:-:S07]  /*4110*/  MOV R4, R5 ;  /* 0x0000000500047202 */ /* 0x000fce0000000f00 */
.L_x_59:
[----:B-1----:R1:W2:Y:S02]  /*4120*/  SYNCS.PHASECHK.TRANS64.TRYWAIT P0, [R2+URZ+0x31800], R5 ;  /* 0x03180005020075a7 */ /* 0x0022a400080011ff */
[----:B--2---:R-:W-:Y:S05]  /*4130*/  @!P0 NANOSLEEP.SYNCS 0x989680 ;  /* 0x009896800000895d */ /* 0x004fea0003900000 */
[----:B------:R-:W2:Y:S02]  /*4140*/  @!P0 SYNCS.PHASECHK.TRANS64 P0, [R2+URZ+0x31800], R5 ;  /* 0x03180005020085a7 */ /* 0x000ea400080010ff */
[----:B--2---:R-:W-:Y:S05]  /*4150*/  @!P0 BRA `(.L_x_59) ;  /* 0xfffffffc00f08947 */ /* 0x004fea000383ffff */
[----:B------:R-:W-:Y:S05]  /*4160*/  BRA `(.L_x_60) ;  /* 0xffffffc800347947 */ /* 0x000fea000383ffff */
.L_x_18:
[----:B------:R-:W-:Y:S02]  /*4170*/  MOV R8, UR10 ;  /* 0x0000000a00087c02 */ /* 0x000fe40008000f00 */
[----:B------:R-:W-:Y:S02]  /*4180*/  MOV R9, UR10 ;  /* 0x0000000a00097c02 */ /* 0x000fe40008000f00 */
[----:B------:R-:W-:-:S07]  /*4190*/  MOV R0, UR9 ;  /* 0x0000000900007c02 */ /* 0x000fce0008000f00 */
.L_x_61:
[----:B-1----:R1:W2:Y:S02]  /*41a0*/  SYNCS.PHASECHK.TRANS64.TRYWAIT P0, [R0+URZ+0x31870], R9 ;  /* 0x03187009000075a7 */ /* 0x0022a400080011ff */
[----:B--2---:R-:W-:Y:S05]  /*41b0*/  @!P0 NANOSLEEP.SYNCS 0x989680 ;  /* 0x009896800000895d */ /* 0x004fea0003900000 */
[----:B------:R-:W2:Y:S02]  /*41c0*/  @!P0 SYNCS.PHASECHK.TRANS64 P0, [R0+URZ+0x31870], R9 ;  /* 0x03187009000085a7 */ /* 0x000ea400080010ff */
[----:B--2---:R-:W-:Y:S05]  /*41d0*/  @!P0 BRA `(.L_x_61) ;  /* 0xfffffffc00f08947 */ /* 0x004fea000383ffff */
[----:B------:R-:W-:Y:S05]  /*41e0*/  BRA `(.L_x_62) ;  /* 0xffffffcc00c07947 */ /* 0x000fea000383ffff */
.L_x_19:
[----:B------:R-:W-:Y:S02]  /*41f0*/  MOV R2, UR10 ;  /* 0x0000000a00027c02 */ /* 0x000fe40008000f00 */
[----:B------:R-:W-:Y:S07]  /*4200*/  MOV R8, R9 ;  /* 0x0000000900087202 */ /* 0x000fee0000000f00 */
.L_x_63:
[----:B-1----:R1:W2:Y:S02]  /*4210*/  SYNCS.PHASECHK.TRANS64.TRYWAIT P0, [R2+URZ+0x31840], R9 ;  /* 0x03184009020075a7 */ /* 0x0022a400080011ff */
[----:B--2---:R-:W-:Y:S05]  /*4220*/  @!P0 NANOSLEEP.SYNCS 0x989680 ;  /* 0x009896800000895d */ /* 0x004fea0003900000 */
[----:B------:R-:W2:Y:S02]  /*4230*/  @!P0 SYNCS.PHASECHK.TRANS64 P0, [R2+URZ+0x31840], R9 ;  /* 0x03184009020085a7 */ /* 0x000ea400080010ff */
[----:B--2---:R-:W-:Y:S05]  /*4240*/  @!P0 BRA `(.L_x_63) ;  /* 0xfffffffc00f08947 */ /* 0x004fea000383ffff */
[----:B------:R-:W-:Y:S05]  /*4250*/  BRA `(.L_x_64) ;  /* 0xffffffcc00c47947 */ /* 0x000fea000383ffff */
.L_x_21:
[----:B------:R-:W-:Y:S02]  /*4260*/  MOV R2, UR13 ;  /* 0x0000000d00027c02 */ /* 0x000fe40008000f00 */
[----:B------:R-:W-:Y:S07]  /*4270*/  MOV R8, R9 ;  /* 0x0000000900087202 */ /* 0x000fee0000000f00 */
.L_x_65:
[----:B-1----:R1:W2:Y:S02]  /*4280*/  SYNCS.PHASECHK.TRANS64.TRYWAIT P0, [R2+URZ+0x31840], R9 ;  /* 0x03184009020075a7 */ /* 0x0022a400080011ff */
[----:B--2---:R-:W-:Y:S05]  /*4290*/  @!P0 NANOSLEEP.SYNCS 0x989680 ;  /* 0x009896800000895d */ /* 0x004fea0003900000 */
[----:B------:R-:W2:Y:S02]  /*42a0*/  @!P0 SYNCS.PHASECHK.TRANS64 P0, [R2+URZ+0x31840], R9 ;  /* 0x03184009020085a7 */ /* 0x000ea400080010ff */
[----:B--2---:R-:W-:Y:S05]  /*42b0*/  @!P0 BRA `(.L_x_65) ;  /* 0xfffffffc00f08947 */ /* 0x004fea000383ffff */
[----:B------:R-:W-:Y:S05]  /*42c0*/  BRA `(.L_x_66) ;  /* 0xffffffd0009c7947 */ /* 0x000fea000383ffff */
.L_x_25:
[----:B------:R-:W-:Y:S04]  /*42d0*/  SHF.L.U32 R18, R13, 0x1f, RZ ;  /* 0x0000001f0d127819 */ /* 0x000fe800000006ff */
[----:B------:R-:W-:Y:S07]  /*42e0*/  MOV R19, R18 ;  /* 0x0000001200137202 */ /* 0x000fee0000000f00 */
.L_x_67:
[----:B-1----:R1:W2:Y:S02]  /*42f0*/  SYNCS.PHASECHK.TRANS64.TRYWAIT P0, [R8+URZ+0x31820], R19 ;  /* 0x03182013080075a7 */ /* 0x0022a400080011ff */
[----:B--2---:R-:W-:Y:S05]  /*4300*/  @!P0 NANOSLEEP.SYNCS 0x989680 ;  /* 0x009896800000895d */ /* 0x004fea0003900000 */
[----:B------:R-:W2:Y:S02]  /*4310*/  @!P0 SYNCS.PHASECHK.TRANS64 P0, [R8+URZ+0x31820], R19 ;  /* 0x03182013080085a7 */ /* 0x000ea400080010ff */
[----:B--2---:R-:W-:Y:S05]  /*4320*/  @!P0 BRA `(.L_x_67) ;  /* 0xfffffffc00f08947 */ /* 0x004fea000383ffff */
[----:B------:R-:W-:Y:S05]  /*4330*/  BRA `(.L_x_68) ;  /* 0xffffffd800007947 */ /* 0x000fea000383ffff */
.L_x_26:
[-C--:B------:R-:W-:Y:S02]  /*4340*/  MOV R26, R15.reuse ;  /* 0x0000000f001a7202 */ /* 0x080fe40000000f00 */
[----:B------:R-:W-:Y:S07]  /*4350*/  MOV R27, R15 ;  /* 0x0000000f001b7202 */ /* 0x000fee0000000f00 */
.L_x_69:
[----:B-1----:R1:W2:Y:S02]  /*4360*/  SYNCS.PHASECHK.TRANS64.TRYWAIT P0, [R8+URZ+0x31828], R27 ;  /* 0x0318281b080075a7 */ /* 0x0022a400080011ff */
[----:B--2---:R-:W-:Y:S05]  /*4370*/  @!P0 NANOSLEEP.SYNCS 0x989680 ;  /* 0x009896800000895d */ /* 0x004fea0003900000 */
[----:B------:R-:W2:Y:S02]  /*4380*/  @!P0 SYNCS.PHASECHK.TRANS64 P0, [R8+URZ+0x31828], R27 ;  /* 0x0318281b080085a7 */ /* 0x000ea400080010ff */
[----:B--2---:R-:W-:Y:S05]  /*4390*/  @!P0 BRA `(.L_x_69) ;  /* 0xfffffffc00f08947 */ /* 0x004fea000383ffff */
[----:B------:R-:W-:Y:S05]  /*43a0*/  BRA `(.L_x_70) ;  /* 0xffffffd800b47947 */ /* 0x000fea000383ffff */
.L_x_27:
[-C--:B------:R-:W-:Y:S02]  /*43b0*/  MOV R26, R15.reuse ;  /* 0x0000000f001a7202 */ /* 0x080fe40000000f00 */
[----:B-1----:R-:W-:Y:S07]  /*43c0*/  MOV R27, R15 ;  /* 0x0000000f001b7202 */ /* 0x002fee0000000f00 */
.L_x_71:
[----:B-1----:R1:W2:Y:S02]  /*43d0*/  SYNCS.PHASECHK.TRANS64.TRYWAIT P0, [R8+URZ+0x31830], R27 ;  /* 0x0318301b080075a7 */ /* 0x0022a400080011ff */
[----:B--2---:R-:W-:Y:S05]  /*43e0*/  @!P0 NANOSLEEP.SYNCS 0x989680 ;  /* 0x009896800000895d */ /* 0x004fea0003900000 */
[----:B------:R-:W2:Y:S02]  /*43f0*/  @!P0 SYNCS.PHASECHK.TRANS64 P0, [R8+URZ+0x31830], R27 ;  /* 0x0318301b080085a7 */ /* 0x000ea400080010ff */
[----:B--2---:R-:W-:Y:S05]  /*4400*/  @!P0 BRA `(.L_x_71) ;  /* 0xfffffffc00f08947 */ /* 0x004fea000383ffff */
[----:B------:R-:W-:Y:S05]  /*4410*/  BRA `(.L_x_72) ;  /* 0xffffffd800f07947 */ /* 0x000fea000383ffff */
.L_x_28:
[-C--:B------:R-:W-:Y:S02]  /*4420*/  MOV R26, R15.reuse ;  /* 0x0000000f001a7202 */ /* 0x080fe40000000f00 */
[----:B-1----:R-:W-:Y:S07]  /*4430*/  MOV R27, R15 ;  /* 0x0000000f001b7202 */ /* 0x002fee0000000f00 */
.L_x_73:
[----:B-1----:R1:W2:Y:S02]  /*4440*/  SYNCS.PHASECHK.TRANS64.TRYWAIT P0, [R8+URZ+0x31838], R27 ;  /* 0x0318381b080075a7 */ /* 0x0022a400080011ff */
[----:B--2---:R-:W-:Y:S05]  /*4450*/  @!P0 NANOSLEEP.SYNCS 0x989680 ;  /* 0x009896800000895d */ /* 0x004fea0003900000 */
[----:B------:R-:W2:Y:S02]  /*4460*/  @!P0 SYNCS.PHASECHK.TRANS64 P0, [R8+URZ+0x31838], R27 ;  /* 0x0318381b080085a7 */ /* 0x000ea400080010ff */
[----:B--2---:R-:W-:Y:S05]  /*4470*/  @!P0 BRA `(.L_x_73) ;  /* 0xfffffffc00f08947 */ /* 0x004fea000383ffff */
[----:B------:R-:W-:Y:S05]  /*4480*/  BRA `(.L_x_74) ;  /* 0xffffffdc00287947 */ /* 0x000fea000383ffff */
.L_x_33:
[----:B------:R-:W-:-:S07]  /*4490*/  MOV R6, R7 ;  /* 0x0000000700067202 */ /* 0x000fce0000000f00 */
.L_x_75:
[----:B-1----:R1:W2:Y:S02]  /*44a0*/  SYNCS.PHASECHK.TRANS64.TRYWAIT P2, [R2+URZ+0x31860], R7 ;  /* 0x03186007020075a7 */ /* 0x0022a400080411ff */
[----:B--2---:R-:W-:Y:S05]  /*44b0*/  @!P2 NANOSLEEP.SYNCS 0x989680 ;  /* 0x009896800000a95d */ /* 0x004fea0003900000 */
[----:B------:R-:W2:Y:S02]  /*44c0*/  @!P2 SYNCS.PHASECHK.TRANS64 P2, [R2+URZ+0x31860], R7 ;  /* 0x031860070200a5a7 */ /* 0x000ea400080410ff */
[----:B--2---:R-:W-:Y:S05]  /*44d0*/  @!P2 BRA `(.L_x_75) ;  /* 0xfffffffc00f0a947 */ /* 0x004fea000383ffff */
[----:B------:R-:W-:Y:S05]  /*44e0*/  BRA `(.L_x_76) ;  /* 0xffffffe000547947 */ /* 0x000fea000383ffff */
        .weak           $__internal_0_$__cuda_sm10x_tcgen05_guardrail_trap_col_being_dealloced_not_returned_by_alloc
        .type           $__internal_0_$__cuda_sm10x_tcgen05_guardrail_trap_col_being_dealloced_not_returned_by_alloc,@function
        .size           $__internal_0_$__cuda_sm10x_tcgen05_guardrail_trap_col_being_dealloced_not_returned_by_alloc,($__internal_1_$__cuda_sm10x_tcgen05_guardrail_trap_phase_invalid_during_alloc - $__internal_0_$__cuda_sm10x_tcgen05_guardrail_trap_col_being_dealloced_not_returned_by_alloc)
$__internal_0_$__cuda_sm10x_tcgen05_guardrail_trap_col_being_dealloced_not_returned_by_alloc:
[----:B------:R-:W-:Y:S05]  /*44f0*/  BPT.TRAP 0x1 ;  /* 0x000000040000795c */ /* 0x000fea0000300000 */
[----:B------:R-:W-:-:S04]  /*4500*/  HFMA2 R3, -RZ, RZ, 0, 0 ;  /* 0x00000000ff037431 */ /* 0x000fc800000001ff */
[----:B------:R-:W-:Y:S05]  /*4510*/  RET.REL.NODEC R2 `(_ZN9deep_gemm24sm100_fp8_gemm_1d1d_implILN4cute4UMMA5MajorE0ELS3_0ELj0ELj4096ELj7168ELj128ELj224ELj128ELj64ELj128ELj128ELj64ELj4ELj128ELj128ELj1ELb0ELj136ELNS_8GemmTypeE1ELb0EN7cutlass10bfloat16_tENS_16EpilogueIdentityEEEvPijjj14CUtensorMap_stS9_S9_S9_S9_) ;  /* 0xffffffb802b87950 */ /* 0x000fea0003c3ffff */
        .weak           $__internal_1_$__cuda_sm10x_tcgen05_guardrail_trap_phase_invalid_during_alloc
        .type           $__internal_1_$__cuda_sm10x_tcgen05_guardrail_trap_phase_invalid_during_alloc,@function
        .size           $__internal_1_$__cuda_sm10x_tcgen05_guardrail_trap_phase_invalid_during_alloc,($__internal_2_$__cuda_sm10x_tcgen05_guardrail_trap_unallocated_columns_being_dealloced - $__internal_1_$__cuda_sm10x_tcgen05_guardrail_trap_phase_invalid_during_alloc)
$__internal_1_$__cuda_sm10x_tcgen05_guardrail_trap_phase_invalid_during_alloc:
[----:B------:R-:W-:Y:S05]  /*4520*/  BPT.TRAP 0x1 ;  /* 0x000000040000795c */ /* 0x000fea0000300000 */
[----:B------:R-:W-:-:S04]  /*4530*/  MOV R5, 0x0 ;  /* 0x0000000000057802 */ /* 0x000fc80000000f00 */
[----:B------:R-:W-:Y:S05]  /*4540*/  RET.REL.NODEC R4 `(_ZN9deep_gemm24sm100_fp8_gemm_1d1d_implILN4cute4UMMA5MajorE0ELS3_0ELj0ELj4096ELj7168ELj128ELj224ELj128ELj64ELj128ELj128ELj64ELj4ELj128ELj128ELj1ELb0ELj136ELNS_8GemmTypeE1ELb0EN7cutlass10bfloat16_tENS_16EpilogueIdentityEEEvPijjj14CUtensorMap_stS9_S9_S9_S9_) ;  /* 0xffffffb804ac7950 */ /* 0x000fea0003c3ffff */
        .weak           $__internal_2_$__cuda_sm10x_tcgen05_guardrail_trap_unallocated_columns_being_dealloced
        .type           $__internal_2_$__cuda_sm10x_tcgen05_guardrail_trap_unallocated_columns_being_dealloced,@function
        .size           $__internal_2_$__cuda_sm10x_tcgen05_guardrail_trap_unallocated_columns_being_dealloced,($__internal_3_$__cuda_sm20_div_u16 - $__internal_2_$__cuda_sm10x_tcgen05_guardrail_trap_unallocated_columns_being_dealloced)
$__internal_2_$__cuda_sm10x_tcgen05_guardrail_trap_unallocated_columns_being_dealloced:
[----:B------:R-:W-:Y:S05]  /*4550*/  BPT.TRAP 0x1 ;  /* 0x000000040000795c */ /* 0x000fea0000300000 */
[----:B------:R-:W-:-:S04]  /*4560*/  HFMA2 R3, -RZ, RZ, 0, 0 ;  /* 0x00000000ff037431 */ /* 0x000fc800000001ff */
[----:B------:R-:W-:Y:S05]  /*4570*/  RET.REL.NODEC R2 `(_ZN9deep_gemm24sm100_fp8_gemm_1d1d_implILN4cute4UMMA5MajorE0ELS3_0ELj0ELj4096ELj7168ELj128ELj224ELj128ELj64ELj128ELj128ELj64ELj4ELj128ELj128ELj1ELb0ELj136ELNS_8GemmTypeE1ELb0EN7cutlass10bfloat16_tENS_16EpilogueIdentityEEEvPijjj14CUtensorMap_stS9_S9_S9_S9_) ;  /* 0xffffffb802a07950 */ /* 0x000fea0003c3ffff */
        .weak           $__internal_3_$__cuda_sm20_div_u16
        .type           $__internal_3_$__cuda_sm20_div_u16,@function
        .size           $__internal_3_$__cuda_sm20_div_u16,(.L_x_81 - $__internal_3_$__cuda_sm20_div_u16)
$__internal_3_$__cuda_sm20_div_u16:
[----:B------:R-:W1:Y:S01]  /*4580*/  I2F.U16 R9, R35 ;  /* 0x0000002300097306 */ /* 0x000e620000101000 */
[----:B------:R-:W-:-:S07]  /*4590*/  IMAD.MOV.U32 R5, RZ, RZ, 0x4b800000 ;  /* 0x4b800000ff057424 */ /* 0x000fce00078e00ff */
[----:B------:R-:W-:Y:S01]  /*45a0*/  I2F.U16.RZ R8, R8 ;  /* 0x0000000800087306 */ /* 0x000fe2000010d000 */
[C---:B-1----:R-:W-:Y:S02]  /*45b0*/  FSETP.GEU.AND P1, PT, |R9|.reuse, 1.175494350822287508e-38, PT ;  /* 0x008000000900780b */ /* 0x042fe40003f2e200 */
[----:B------:R-:W-:Y:S02]  /*45c0*/  FSETP.GT.AND P2, PT, |R9|, 8.50705917302346158658e+37, PT ;  /* 0x7e8000000900780b */ /* 0x000fe40003f44200 */
[----:B------:R-:W-:Y:S02]  /*45d0*/  FSEL R5, R5, 1, !P1 ;  /* 0x3f80000005057808 */ /* 0x000fe40004800000 */
[----:B------:R-:W-:Y:S02]  /*45e0*/  ISETP.NE.U32.AND P1, PT, R35, RZ, PT ;  /* 0x000000ff2300720c */ /* 0x000fe40003f25070 */
[----:B------:R-:W-:-:S05]  /*45f0*/  FSEL R10, R5, 0.25, !P2 ;  /* 0x3e800000050a7808 */ /* 0x000fca0005000000 */
[----:B------:R-:W-:-:S06]  /*4600*/  FMUL R5, R9, R10 ;  /* 0x0000000a09057220 */ /* 0x000fcc0000400000 */
[----:B------:R-:W1:Y:S02]  /*4610*/  MUFU.RCP R5, R5 ;  /* 0x0000000500057308 */ /* 0x000e640000001000 */
[----:B-1----:R-:W-:Y:S01]  /*4620*/  FMUL R9, R10, R5 ;  /* 0x000000050a097220 */ /* 0x002fe20000400000 */
[----:B------:R-:W-:-:S03]  /*4630*/  IMAD.MOV.U32 R5, RZ, RZ, 0x0 ;  /* 0x00000000ff057424 */ /* 0x000fc600078e00ff */
[----:B------:R-:W-:-:S04]  /*4640*/  VIADD R9, R9, 0x2 ;  /* 0x0000000209097836 */ /* 0x000fc80000000000 */
[----:B------:R-:W-:-:S04]  /*4650*/  FMUL.RZ R9, R8, R9 ;  /* 0x0000000908097220 */ /* 0x000fc8000040c000 */
[----:B------:R-:W1:Y:S02]  /*4660*/  F2I.U32.TRUNC.NTZ R36, R9 ;  /* 0x0000000900247305 */ /* 0x000e64000020f000 */
[----:B-1----:R-:W-:Y:S02]  /*4670*/  LOP3.LUT R36, R36, 0xffff, RZ, 0xc0, !PT ;  /* 0x0000ffff24247812 */ /* 0x002fe400078ec0ff */
[----:B------:R-:W-:Y:S01]  /*4680*/  @!P1 MOV R36, 0xffffffff ;  /* 0xffffffff00249802 */ /* 0x000fe20000000f00 */
[----:B------:R-:W-:Y:S06]  /*4690*/  RET.REL.NODEC R4 `(_ZN9deep_gemm24sm100_fp8_gemm_1d1d_implILN4cute4UMMA5MajorE0ELS3_0ELj0ELj4096ELj7168ELj128ELj224ELj128ELj64ELj128ELj128ELj64ELj4ELj128ELj128ELj1ELb0ELj136ELNS_8GemmTypeE1ELb0EN7cutlass10bfloat16_tENS_16EpilogueIdentityEEEvPijjj14CUtensorMap_stS9_S9_S9_S9_) ;  /* 0xffffffb804587950 */ /* 0x000fec0003c3ffff */
.L_x_77:
[----:B------:R-:W-:-:S00]  /*46a0*/  BRA `(.L_x_77) ;  /* 0xfffffffc00fc7947 */ /* 0x000fc0000383ffff */
[----:B------:R-:W-:-:S00]  /*46b0*/  NOP ;  /* 0x0000000000007918 */ /* 0x000fc00000000000 */
        /* <DEDUP_REMOVED lines=12> */
.L_x_81:


//--------------------- .nv.shared._ZN9deep_gemm24sm100_fp8_gemm_1d1d_implILN4cute4UMMA5MajorE0ELS3_0ELj0ELj4096ELj7168ELj128ELj224ELj128ELj64ELj128ELj128ELj64ELj4ELj128ELj128ELj1ELb0ELj136ELNS_8GemmTypeE1ELb0EN7cutlass10bfloat16_tENS_16EpilogueIdentityEEEvPijjj14CUtensorMap_stS9_S9_S9_S9_ --------------------------
	.section	.nv.shared._ZN9deep_gemm24sm100_fp8_gemm_1d1d_implILN4cute4UMMA5MajorE0ELS3_0ELj0ELj4096ELj7168ELj128ELj224ELj128ELj64ELj128ELj128ELj64ELj4ELj128ELj128ELj1ELb0ELj136ELNS_8GemmTypeE1ELb0EN7cutlass10bfloat16_tENS_16EpilogueIdentityEEEvPijjj14CUtensorMap_stS9_S9_S9_S9_,"aw",@nobits
	.sectionflags	@""
	.align	1024
	.zero		1024


//--------------------- .nv.shared.reserved.0     --------------------------
	.section	.nv.shared.reserved.0,"aw",@nobits
	.align	8
	.weak		__nv_reservedSMEM_offset_0_alias
	.size		__nv_reservedSMEM_offset_0_alias, 0, 64
	.other		__nv_reservedSMEM_offset_0_alias,@"STO_CUDA_RESERVED_SHARED STV_DEFAULT"
__nv_reservedSMEM_offset_0_alias:
	.zero		0
.nv.shared.reserved.0:
	.zero		64
	.weak		__nv_reservedSMEM_allocation_phase
	.type		__nv_reservedSMEM_allocation_phase,@object
	.size		__nv_reservedSMEM_allocation_phase,(.L_0 - __nv_reservedSMEM_allocation_phase)
__nv_reservedSMEM_allocation_phase:
	.zero		1
.L_0:
	.zero		7
	.weak		__nv_reservedSMEM_devtool_atexit_pc
	.type		__nv_reservedSMEM_devtool_atexit_pc,@object
	.size		__nv_reservedSMEM_devtool_atexit_pc,(__nv_reservedSMEM_allocation_mask - __nv_reservedSMEM_devtool_atexit_pc)
__nv_reservedSMEM_devtool_atexit_pc:
	.zero		8
	.weak		__nv_reservedSMEM_allocation_mask
	.type		__nv_reservedSMEM_allocation_mask,@object
	.size		__nv_reservedSMEM_allocation_mask,(.L_2 - __nv_reservedSMEM_allocation_mask)
__nv_reservedSMEM_allocation_mask:
	.zero		4
.L_2:


//--------------------- .nv.global                --------------------------
	.section	.nv.global,"aw",@nobits
.nv.global:
	.type		_ZN47_INTERNAL_9492a327_9_kernel_cu_f10f41f5_28926964cute1_E,@object
	.size		_ZN47_INTERNAL_9492a327_9_kernel_cu_f10f41f5_28926964cute1_E,(_ZN47_INTERNAL_9492a327_9_kernel_cu_f10f41f5_28926964cuda3std3__45__cpo6cbeginE - _ZN47_INTERNAL_9492a327_9_kernel_cu_f10f41f5_28926964cute1_E)
_ZN47_INTERNAL_9492a327_9_kernel_cu_f10f41f5_28926964cute1_E:
	.zero		1
	.type		_ZN47_INTERNAL_9492a327_9_kernel_cu_f10f41f5_28926964cuda3std3__45__cpo6cbeginE,@object
	.size		_ZN47_INTERNAL_9492a327_9_kernel_cu_f10f41f5_28926964cuda3std3__45__cpo6cbeginE,(_ZN47_INTERNAL_9492a327_9_kernel_cu_f10f41f5_28926964cuda3std3__48in_placeE - _ZN47_INTERNAL_9492a327_9_kernel_cu_f10f41f5_28926964cuda3std3__45__cpo6cbeginE)
_ZN47_INTERNAL_9492a327_9_kernel_cu_f10f41f5_28926964cuda3std3__45__cpo6cbeginE:
	.zero		1
	.type		_ZN47_INTERNAL_9492a327_9_kernel_cu_f10f41f5_28926964cuda3std3__48in_placeE,@object
	.size		_ZN47_INTERNAL_9492a327_9_kernel_cu_f10f41f5_28926964cuda3std3__48in_placeE,(_ZN47_INTERNAL_9492a327_9_kernel_cu_f10f41f5_28926964cuda3std6ranges3__45__cpo9iter_moveE - _ZN47_INTERNAL_9492a327_9_kernel_cu_f10f41f5_28926964cuda3std3__48in_placeE)
_ZN47_INTERNAL_9492a327_9_kernel_cu_f10f41f5_28926964cuda3std3__48in_placeE:
	.zero		1
	.type		_ZN47_INTERNAL_9492a327_9_kernel_cu_f10f41f5_28926964cuda3std6ranges3__45__cpo9iter_moveE,@object
	.size		_ZN47_INTERNAL_9492a327_9_kernel_cu_f10f41f5_28926964cuda3std6ranges3__45__cpo9iter_moveE,(_ZN47_INTERNAL_9492a327_9_kernel_cu_f10f41f5_28926964cuda3std3__45__cpo5beginE - _ZN47_INTERNAL_9492a327_9_kernel_cu_f10f41f5_28926964cuda3std6ranges3__45__cpo9iter_moveE)
_ZN47_INTERNAL_9492a327_9_kernel_cu_f10f41f5_28926964cuda3std6ranges3__45__cpo9iter_moveE:
	.zero		1
	.type		_ZN47_INTERNAL_9492a327_9_kernel_cu_f10f41f5_28926964cuda3std3__45__cpo5beginE,@object
	.size		_ZN47_INTERNAL_9492a327_9_kernel_cu_f10f41f5_28926964cuda3std3__45__cpo5beginE,(_ZN47_INTERNAL_9492a327_9_kernel_cu_f10f41f5_28926964cuda3std3__449_GLOBAL__N__9492a327_9_kernel_cu_f10f41f5_28926966ignoreE - _ZN47_INTERNAL_9492a327_9_kernel_cu_f10f41f5_28926964cuda3std3__45__cpo5beginE)
_ZN47_INTERNAL_9492a327_9_kernel_cu_f10f41f5_28926964cuda3std3__45__cpo5beginE:
	.zero		1
	.type		_ZN47_INTERNAL_9492a327_9_kernel_cu_f10f41f5_28926964cuda3std3__449_GLOBAL__N__9492a327_9_kernel_cu_f10f41f5_28926966ignoreE,@object
	.size		_ZN47_INTERNAL_9492a327_9_kernel_cu_f10f41f5_28926964cuda3std3__449_GLOBAL__N__9492a327_9_kernel_cu_f10f41f5_28926966ignoreE,(_ZN47_INTERNAL_9492a327_9_kernel_cu_f10f41f5_28926964cute7productE - _ZN47_INTERNAL_9492a327_9_kernel_cu_f10f41f5_28926964cuda3std3__449_GLOBAL__N__9492a327_9_kernel_cu_f10f41f5_28926966ignoreE)
_ZN47_INTERNAL_9492a327_9_kernel_cu_f10f41f5_28926964cuda3std3__449_GLOBAL__N__9492a327_9_kernel_cu_f10f41f5_28926966ignoreE:
	.zero		1
	.type		_ZN47_INTERNAL_9492a327_9_kernel_cu_f10f41f5_28926964cute7productE,@object
	.size		_ZN47_INTERNAL_9492a327_9_kernel_cu_f10f41f5_28926964cute7productE,(_ZN47_INTERNAL_9492a327_9_kernel_cu_f10f41f5_28926964cuda3std3__45__cpo3endE - _ZN47_INTERNAL_9492a327_9_kernel_cu_f10f41f5_28926964cute7productE)
_ZN47_INTERNAL_9492a327_9_kernel_cu_f10f41f5_28926964cute7productE:
	.zero		1
	.type		_ZN47_INTERNAL_9492a327_9_kernel_cu_f10f41f5_28926964cuda3std3__45__cpo3endE,@object
	.size		_ZN47_INTERNAL_9492a327_9_kernel_cu_f10f41f5_28926964cuda3std3__45__cpo3endE,(_ZN47_INTERNAL_9492a327_9_kernel_cu_f10f41f5_28926964cuda3std3__419piecewise_constructE - _ZN47_INTERNAL_9492a327_9_kernel_cu_f10f41f5_28926964cuda3std3__45__cpo3endE)
_ZN47_INTERNAL_9492a327_9_kernel_cu_f10f41f5_28926964cuda3std3__45__cpo3endE:
	.zero		1
	.type		_ZN47_INTERNAL_9492a327_9_kernel_cu_f10f41f5_28926964cuda3std3__419piecewise_constructE,@object
	.size		_ZN47_INTERNAL_9492a327_9_kernel_cu_f10f41f5_28926964cuda3std3__419piecewise_constructE,(_ZN47_INTERNAL_9492a327_9_kernel_cu_f10f41f5_28926964cuda3std3__45__cpo4cendE - _ZN47_INTERNAL_9492a327_9_kernel_cu_f10f41f5_28926964cuda3std3__419piecewise_constructE)
_ZN47_INTERNAL_9492a327_9_kernel_cu_f10f41f5_28926964cuda3std3__419piecewise_constructE:
	.zero		1
	.type		_ZN47_INTERNAL_9492a327_9_kernel_cu_f10f41f5_28926964cuda3std3__45__cpo4cendE,@object
	.size		_ZN47_INTERNAL_9492a327_9_kernel_cu_f10f41f5_28926964cuda3std3__45__cpo4cendE,(_ZN47_INTERNAL_9492a327_9_kernel_cu_f10f41f5_28926964cuda3std6ranges3__45__cpo4swapE - _ZN47_INTERNAL_9492a327_9_kernel_cu_f10f41f5_28926964cuda3std3__45__cpo4cendE)
_ZN47_INTERNAL_9492a327_9_kernel_cu_f10f41f5_28926964cuda3std3__45__cpo4cendE:
	.zero		1
	.type		_ZN47_INTERNAL_9492a327_9_kernel_cu_f10f41f5_28926964cuda3std6ranges3__45__cpo4swapE,@object
	.size		_ZN47_INTERNAL_9492a327_9_kernel_cu_f10f41f5_28926964cuda3std6ranges3__45__cpo4swapE,(.L_10 - _ZN47_INTERNAL_9492a327_9_kernel_cu_f10f41f5_28926964cuda3std6ranges3__45__cpo4swapE)
_ZN47_INTERNAL_9492a327_9_kernel_cu_f10f41f5_28926964cuda3std6ranges3__45__cpo4swapE:
	.zero		1
.L_10:


//--------------------- .nv.constant0._ZN9deep_gemm24sm100_fp8_gemm_1d1d_implILN4cute4UMMA5MajorE0ELS3_0ELj0ELj4096ELj7168ELj128ELj224ELj128ELj64ELj128ELj128ELj64ELj4ELj128ELj128ELj1ELb0ELj136ELNS_8GemmTypeE1ELb0EN7cutlass10bfloat16_tENS_16EpilogueIdentityEEEvPijjj14CUtensorMap_stS9_S9_S9_S9_ --------------------------
	.section	.nv.constant0._ZN9deep_gemm24sm100_fp8_gemm_1d1d_implILN4cute4UMMA5MajorE0ELS3_0ELj0ELj4096ELj7168ELj128ELj224ELj128ELj64ELj128ELj128ELj64ELj4ELj128ELj128ELj1ELb0ELj136ELNS_8GemmTypeE1ELb0EN7cutlass10bfloat16_tENS_16EpilogueIdentityEEEvPijjj14CUtensorMap_stS9_S9_S9_S9_,"a",@progbits
	.sectionflags	@""
	.align	4
.nv.constant0._ZN9deep_gemm24sm100_fp8_gemm_1d1d_implILN4cute4UMMA5MajorE0ELS3_0ELj0ELj4096ELj7168ELj128ELj224ELj128ELj64ELj128ELj128ELj64ELj4ELj128ELj128ELj1ELb0ELj136ELNS_8GemmTypeE1ELb0EN7cutlass10bfloat16_tENS_16EpilogueIdentityEEEvPijjj14CUtensorMap_stS9_S9_S9_S9_:
	.zero		1600


//--------------------- SYMBOLS --------------------------

	.type		.nv.reservedSmem.offset0,@object
	.size		.nv.reservedSmem.offset0,0x4
	.type		.nv.reservedSmem.cap,@object
	.size		.nv.reservedSmem.cap,0x4
